//
// Generated by NVIDIA NVVM Compiler
//
// Compiler Build ID: CL-36424714
// Cuda compilation tools, release 13.0, V13.0.88
// Based on NVVM 20.0.0
//

.version 9.0
.target sm_100
.address_size 64

	// .globl	_Z10sum_helperPiiS_
// _ZZ10sum_helperPiiS_E9warp_sums has been demoted
// _ZZ11sum_helper2PiiE9warp_sums has been demoted
// _ZZ10max_helperPiiS_E9warp_vals has been demoted
// _ZZ11max_helper2PiiE9warp_sums has been demoted
// _ZZ13argmax_helperPiiP6valIdxE5pairs has been demoted
// _ZZ14argmax_helper2P6valIdxiE10warp_maxes has been demoted

.visible .entry _Z10sum_helperPiiS_(
	.param .u64 .ptr .align 1 _Z10sum_helperPiiS__param_0,
	.param .u32 _Z10sum_helperPiiS__param_1,
	.param .u64 .ptr .align 1 _Z10sum_helperPiiS__param_2
)
{
	.reg .pred 	%p<21>;
	.reg .b32 	%r<91>;
	.reg .b64 	%rd<15>;
	// demoted variable
	.shared .align 4 .b8 _ZZ10sum_helperPiiS_E9warp_sums[128];
	ld.param.u64 	%rd3, [_Z10sum_helperPiiS__param_0];
	ld.param.u32 	%r32, [_Z10sum_helperPiiS__param_1];
	ld.param.u64 	%rd2, [_Z10sum_helperPiiS__param_2];
	cvta.to.global.u64 	%rd1, %rd3;
	mov.u32 	%r1, %ctaid.x;
	mov.u32 	%r2, %ntid.x;
	mov.u32 	%r3, %tid.x;
	mad.lo.s32 	%r84, %r1, %r2, %r3;
	mov.u32 	%r34, %nctaid.x;
	mul.lo.s32 	%r5, %r2, %r34;
	setp.ge.s32 	%p1, %r84, %r32;
	mov.b32 	%r89, 0;
	@%p1 bra 	$L__BB0_7;
	add.s32 	%r37, %r84, %r5;
	max.s32 	%r38, %r32, %r37;
	setp.lt.s32 	%p2, %r37, %r32;
	selp.u32 	%r39, 1, 0, %p2;
	add.s32 	%r40, %r37, %r39;
	sub.s32 	%r41, %r38, %r40;
	div.u32 	%r42, %r41, %r5;
	add.s32 	%r43, %r42, %r39;
	add.s32 	%r6, %r43, 1;
	and.b32  	%r7, %r6, 3;
	setp.lt.u32 	%p3, %r43, 3;
	mov.b32 	%r89, 0;
	@%p3 bra 	$L__BB0_4;
	and.b32  	%r45, %r6, -4;
	shl.b32 	%r8, %r5, 2;
	neg.s32 	%r80, %r45;
	mov.b32 	%r89, 0;
	mul.wide.s32 	%rd6, %r5, 4;
$L__BB0_3:
	mul.wide.s32 	%rd4, %r84, 4;
	add.s64 	%rd5, %rd1, %rd4;
	ld.global.u32 	%r46, [%rd5];
	add.s32 	%r47, %r46, %r89;
	add.s64 	%rd7, %rd5, %rd6;
	ld.global.u32 	%r48, [%rd7];
	add.s32 	%r49, %r48, %r47;
	add.s64 	%rd8, %rd7, %rd6;
	ld.global.u32 	%r50, [%rd8];
	add.s32 	%r51, %r50, %r49;
	add.s64 	%rd9, %rd8, %rd6;
	ld.global.u32 	%r52, [%rd9];
	add.s32 	%r89, %r52, %r51;
	add.s32 	%r84, %r84, %r8;
	add.s32 	%r80, %r80, 4;
	setp.ne.s32 	%p4, %r80, 0;
	@%p4 bra 	$L__BB0_3;
$L__BB0_4:
	setp.eq.s32 	%p5, %r7, 0;
	@%p5 bra 	$L__BB0_7;
	neg.s32 	%r86, %r7;
$L__BB0_6:
	.pragma "nounroll";
	mul.wide.s32 	%rd10, %r84, 4;
	add.s64 	%rd11, %rd1, %rd10;
	ld.global.u32 	%r53, [%rd11];
	add.s32 	%r89, %r53, %r89;
	add.s32 	%r84, %r84, %r5;
	add.s32 	%r86, %r86, 1;
	setp.ne.s32 	%p6, %r86, 0;
	@%p6 bra 	$L__BB0_6;
$L__BB0_7:
	and.b32  	%r27, %r3, 31;
	shfl.sync.down.b32	%r54|%p7, %r89, 16, 31, -1;
	add.s32 	%r55, %r54, %r89;
	shfl.sync.down.b32	%r56|%p8, %r55, 8, 31, -1;
	add.s32 	%r57, %r56, %r55;
	shfl.sync.down.b32	%r58|%p9, %r57, 4, 31, -1;
	add.s32 	%r59, %r58, %r57;
	shfl.sync.down.b32	%r60|%p10, %r59, 2, 31, -1;
	add.s32 	%r61, %r60, %r59;
	shfl.sync.down.b32	%r62|%p11, %r61, 1, 31, -1;
	add.s32 	%r28, %r62, %r61;
	setp.ne.s32 	%p12, %r27, 0;
	@%p12 bra 	$L__BB0_9;
	shr.u32 	%r63, %r3, 3;
	mov.u32 	%r64, _ZZ10sum_helperPiiS_E9warp_sums;
	add.s32 	%r65, %r64, %r63;
	st.shared.u32 	[%r65], %r28;
$L__BB0_9:
	bar.sync 	0;
	setp.gt.u32 	%p13, %r3, 31;
	@%p13 bra 	$L__BB0_14;
	shr.u32 	%r67, %r2, 5;
	setp.ge.u32 	%p14, %r27, %r67;
	mov.b32 	%r90, 0;
	@%p14 bra 	$L__BB0_12;
	shl.b32 	%r68, %r27, 2;
	mov.u32 	%r69, _ZZ10sum_helperPiiS_E9warp_sums;
	add.s32 	%r70, %r69, %r68;
	ld.shared.u32 	%r90, [%r70];
$L__BB0_12:
	setp.ne.s32 	%p15, %r27, 0;
	shfl.sync.down.b32	%r71|%p16, %r90, 16, 31, -1;
	add.s32 	%r72, %r71, %r90;
	shfl.sync.down.b32	%r73|%p17, %r72, 8, 31, -1;
	add.s32 	%r74, %r73, %r72;
	shfl.sync.down.b32	%r75|%p18, %r74, 4, 31, -1;
	add.s32 	%r76, %r75, %r74;
	shfl.sync.down.b32	%r77|%p19, %r76, 2, 31, -1;
	add.s32 	%r78, %r77, %r76;
	shfl.sync.down.b32	%r79|%p20, %r78, 1, 31, -1;
	add.s32 	%r31, %r79, %r78;
	@%p15 bra 	$L__BB0_14;
	cvta.to.global.u64 	%rd12, %rd2;
	mul.wide.u32 	%rd13, %r1, 4;
	add.s64 	%rd14, %rd12, %rd13;
	st.global.u32 	[%rd14], %r31;
$L__BB0_14:
	ret;

}
	// .globl	_Z11sum_helper2Pii
.visible .entry _Z11sum_helper2Pii(
	.param .u64 .ptr .align 1 _Z11sum_helper2Pii_param_0,
	.param .u32 _Z11sum_helper2Pii_param_1
)
{
	.reg .pred 	%p<16>;
	.reg .b32 	%r<43>;
	.reg .b64 	%rd<5>;
	// demoted variable
	.shared .align 4 .b8 _ZZ11sum_helper2PiiE9warp_sums[128];
	ld.param.u64 	%rd2, [_Z11sum_helper2Pii_param_0];
	ld.param.u32 	%r9, [_Z11sum_helper2Pii_param_1];
	cvta.to.global.u64 	%rd1, %rd2;
	mov.u32 	%r1, %tid.x;
	setp.ge.s32 	%p1, %r1, %r9;
	mov.b32 	%r41, 0;
	@%p1 bra 	$L__BB1_2;
	mul.wide.u32 	%rd3, %r1, 4;
	add.s64 	%rd4, %rd1, %rd3;
	ld.global.u32 	%r41, [%rd4];
$L__BB1_2:
	and.b32  	%r4, %r1, 31;
	shfl.sync.down.b32	%r11|%p2, %r41, 16, 31, -1;
	add.s32 	%r12, %r11, %r41;
	shfl.sync.down.b32	%r13|%p3, %r12, 8, 31, -1;
	add.s32 	%r14, %r13, %r12;
	shfl.sync.down.b32	%r15|%p4, %r14, 4, 31, -1;
	add.s32 	%r16, %r15, %r14;
	shfl.sync.down.b32	%r17|%p5, %r16, 2, 31, -1;
	add.s32 	%r18, %r17, %r16;
	shfl.sync.down.b32	%r19|%p6, %r18, 1, 31, -1;
	add.s32 	%r5, %r19, %r18;
	setp.ne.s32 	%p7, %r4, 0;
	@%p7 bra 	$L__BB1_4;
	shr.u32 	%r20, %r1, 3;
	mov.u32 	%r21, _ZZ11sum_helper2PiiE9warp_sums;
	add.s32 	%r22, %r21, %r20;
	st.shared.u32 	[%r22], %r5;
$L__BB1_4:
	bar.sync 	0;
	setp.gt.u32 	%p8, %r1, 31;
	@%p8 bra 	$L__BB1_9;
	add.s32 	%r24, %r9, 31;
	shr.s32 	%r25, %r24, 31;
	shr.u32 	%r26, %r25, 27;
	add.s32 	%r27, %r24, %r26;
	shr.s32 	%r28, %r27, 5;
	setp.ge.s32 	%p9, %r4, %r28;
	mov.b32 	%r42, 0;
	@%p9 bra 	$L__BB1_7;
	shl.b32 	%r29, %r4, 2;
	mov.u32 	%r30, _ZZ11sum_helper2PiiE9warp_sums;
	add.s32 	%r31, %r30, %r29;
	ld.shared.u32 	%r42, [%r31];
$L__BB1_7:
	setp.ne.s32 	%p10, %r4, 0;
	shfl.sync.down.b32	%r32|%p11, %r42, 16, 31, -1;
	add.s32 	%r33, %r32, %r42;
	shfl.sync.down.b32	%r34|%p12, %r33, 8, 31, -1;
	add.s32 	%r35, %r34, %r33;
	shfl.sync.down.b32	%r36|%p13, %r35, 4, 31, -1;
	add.s32 	%r37, %r36, %r35;
	shfl.sync.down.b32	%r38|%p14, %r37, 2, 31, -1;
	add.s32 	%r39, %r38, %r37;
	shfl.sync.down.b32	%r40|%p15, %r39, 1, 31, -1;
	add.s32 	%r8, %r40, %r39;
	@%p10 bra 	$L__BB1_9;
	st.global.u32 	[%rd1], %r8;
$L__BB1_9:
	ret;

}
	// .globl	_Z10max_helperPiiS_
.visible .entry _Z10max_helperPiiS_(
	.param .u64 .ptr .align 1 _Z10max_helperPiiS__param_0,
	.param .u32 _Z10max_helperPiiS__param_1,
	.param .u64 .ptr .align 1 _Z10max_helperPiiS__param_2
)
{
	.reg .pred 	%p<21>;
	.reg .b32 	%r<91>;
	.reg .b64 	%rd<15>;
	// demoted variable
	.shared .align 4 .b8 _ZZ10max_helperPiiS_E9warp_vals[128];
	ld.param.u64 	%rd3, [_Z10max_helperPiiS__param_0];
	ld.param.u32 	%r32, [_Z10max_helperPiiS__param_1];
	ld.param.u64 	%rd2, [_Z10max_helperPiiS__param_2];
	cvta.to.global.u64 	%rd1, %rd3;
	mov.u32 	%r1, %ctaid.x;
	mov.u32 	%r2, %ntid.x;
	mov.u32 	%r3, %tid.x;
	mad.lo.s32 	%r84, %r1, %r2, %r3;
	mov.u32 	%r34, %nctaid.x;
	mul.lo.s32 	%r5, %r2, %r34;
	setp.ge.s32 	%p1, %r84, %r32;
	mov.b32 	%r89, -2147483648;
	@%p1 bra 	$L__BB2_7;
	add.s32 	%r37, %r84, %r5;
	max.s32 	%r38, %r32, %r37;
	setp.lt.s32 	%p2, %r37, %r32;
	selp.u32 	%r39, 1, 0, %p2;
	add.s32 	%r40, %r37, %r39;
	sub.s32 	%r41, %r38, %r40;
	div.u32 	%r42, %r41, %r5;
	add.s32 	%r43, %r42, %r39;
	add.s32 	%r6, %r43, 1;
	and.b32  	%r7, %r6, 3;
	setp.lt.u32 	%p3, %r43, 3;
	mov.b32 	%r89, -2147483648;
	@%p3 bra 	$L__BB2_4;
	and.b32  	%r45, %r6, -4;
	shl.b32 	%r8, %r5, 2;
	neg.s32 	%r80, %r45;
	mov.b32 	%r89, -2147483648;
	mul.wide.s32 	%rd6, %r5, 4;
$L__BB2_3:
	mul.wide.s32 	%rd4, %r84, 4;
	add.s64 	%rd5, %rd1, %rd4;
	ld.global.u32 	%r46, [%rd5];
	max.s32 	%r47, %r89, %r46;
	add.s64 	%rd7, %rd5, %rd6;
	ld.global.u32 	%r48, [%rd7];
	max.s32 	%r49, %r47, %r48;
	add.s64 	%rd8, %rd7, %rd6;
	ld.global.u32 	%r50, [%rd8];
	max.s32 	%r51, %r49, %r50;
	add.s64 	%rd9, %rd8, %rd6;
	ld.global.u32 	%r52, [%rd9];
	max.s32 	%r89, %r51, %r52;
	add.s32 	%r84, %r84, %r8;
	add.s32 	%r80, %r80, 4;
	setp.ne.s32 	%p4, %r80, 0;
	@%p4 bra 	$L__BB2_3;
$L__BB2_4:
	setp.eq.s32 	%p5, %r7, 0;
	@%p5 bra 	$L__BB2_7;
	neg.s32 	%r86, %r7;
$L__BB2_6:
	.pragma "nounroll";
	mul.wide.s32 	%rd10, %r84, 4;
	add.s64 	%rd11, %rd1, %rd10;
	ld.global.u32 	%r53, [%rd11];
	max.s32 	%r89, %r89, %r53;
	add.s32 	%r84, %r84, %r5;
	add.s32 	%r86, %r86, 1;
	setp.ne.s32 	%p6, %r86, 0;
	@%p6 bra 	$L__BB2_6;
$L__BB2_7:
	and.b32  	%r27, %r3, 31;
	shfl.sync.down.b32	%r54|%p7, %r89, 16, 31, -1;
	max.s32 	%r55, %r89, %r54;
	shfl.sync.down.b32	%r56|%p8, %r55, 8, 31, -1;
	max.s32 	%r57, %r55, %r56;
	shfl.sync.down.b32	%r58|%p9, %r57, 4, 31, -1;
	max.s32 	%r59, %r57, %r58;
	shfl.sync.down.b32	%r60|%p10, %r59, 2, 31, -1;
	max.s32 	%r61, %r59, %r60;
	shfl.sync.down.b32	%r62|%p11, %r61, 1, 31, -1;
	max.s32 	%r28, %r61, %r62;
	setp.ne.s32 	%p12, %r27, 0;
	@%p12 bra 	$L__BB2_9;
	shr.u32 	%r63, %r3, 3;
	mov.u32 	%r64, _ZZ10max_helperPiiS_E9warp_vals;
	add.s32 	%r65, %r64, %r63;
	st.shared.u32 	[%r65], %r28;
$L__BB2_9:
	bar.sync 	0;
	setp.gt.u32 	%p13, %r3, 31;
	@%p13 bra 	$L__BB2_14;
	shr.u32 	%r67, %r2, 5;
	setp.ge.u32 	%p14, %r27, %r67;
	mov.b32 	%r90, -2147483648;
	@%p14 bra 	$L__BB2_12;
	shl.b32 	%r68, %r27, 2;
	mov.u32 	%r69, _ZZ10max_helperPiiS_E9warp_vals;
	add.s32 	%r70, %r69, %r68;
	ld.shared.u32 	%r90, [%r70];
$L__BB2_12:
	setp.ne.s32 	%p15, %r27, 0;
	shfl.sync.down.b32	%r71|%p16, %r90, 16, 31, -1;
	max.s32 	%r72, %r90, %r71;
	shfl.sync.down.b32	%r73|%p17, %r72, 8, 31, -1;
	max.s32 	%r74, %r72, %r73;
	shfl.sync.down.b32	%r75|%p18, %r74, 4, 31, -1;
	max.s32 	%r76, %r74, %r75;
	shfl.sync.down.b32	%r77|%p19, %r76, 2, 31, -1;
	max.s32 	%r78, %r76, %r77;
	shfl.sync.down.b32	%r79|%p20, %r78, 1, 31, -1;
	max.s32 	%r31, %r78, %r79;
	@%p15 bra 	$L__BB2_14;
	cvta.to.global.u64 	%rd12, %rd2;
	mul.wide.u32 	%rd13, %r1, 4;
	add.s64 	%rd14, %rd12, %rd13;
	st.global.u32 	[%rd14], %r31;
$L__BB2_14:
	ret;

}
	// .globl	_Z11max_helper2Pii
.visible .entry _Z11max_helper2Pii(
	.param .u64 .ptr .align 1 _Z11max_helper2Pii_param_0,
	.param .u32 _Z11max_helper2Pii_param_1
)
{
	.reg .pred 	%p<16>;
	.reg .b32 	%r<43>;
	.reg .b64 	%rd<5>;
	// demoted variable
	.shared .align 4 .b8 _ZZ11max_helper2PiiE9warp_sums[128];
	ld.param.u64 	%rd2, [_Z11max_helper2Pii_param_0];
	ld.param.u32 	%r9, [_Z11max_helper2Pii_param_1];
	cvta.to.global.u64 	%rd1, %rd2;
	mov.u32 	%r1, %tid.x;
	setp.ge.s32 	%p1, %r1, %r9;
	mov.b32 	%r41, -2147483648;
	@%p1 bra 	$L__BB3_2;
	mul.wide.u32 	%rd3, %r1, 4;
	add.s64 	%rd4, %rd1, %rd3;
	ld.global.u32 	%r41, [%rd4];
$L__BB3_2:
	and.b32  	%r4, %r1, 31;
	shfl.sync.down.b32	%r11|%p2, %r41, 16, 31, -1;
	max.s32 	%r12, %r41, %r11;
	shfl.sync.down.b32	%r13|%p3, %r12, 8, 31, -1;
	max.s32 	%r14, %r12, %r13;
	shfl.sync.down.b32	%r15|%p4, %r14, 4, 31, -1;
	max.s32 	%r16, %r14, %r15;
	shfl.sync.down.b32	%r17|%p5, %r16, 2, 31, -1;
	max.s32 	%r18, %r16, %r17;
	shfl.sync.down.b32	%r19|%p6, %r18, 1, 31, -1;
	max.s32 	%r5, %r18, %r19;
	setp.ne.s32 	%p7, %r4, 0;
	@%p7 bra 	$L__BB3_4;
	shr.u32 	%r20, %r1, 3;
	mov.u32 	%r21, _ZZ11max_helper2PiiE9warp_sums;
	add.s32 	%r22, %r21, %r20;
	st.shared.u32 	[%r22], %r5;
$L__BB3_4:
	bar.sync 	0;
	setp.gt.u32 	%p8, %r1, 31;
	@%p8 bra 	$L__BB3_9;
	add.s32 	%r24, %r9, 31;
	shr.s32 	%r25, %r24, 31;
	shr.u32 	%r26, %r25, 27;
	add.s32 	%r27, %r24, %r26;
	shr.s32 	%r28, %r27, 5;
	setp.ge.s32 	%p9, %r4, %r28;
	mov.b32 	%r42, -2147483648;
	@%p9 bra 	$L__BB3_7;
	shl.b32 	%r29, %r4, 2;
	mov.u32 	%r30, _ZZ11max_helper2PiiE9warp_sums;
	add.s32 	%r31, %r30, %r29;
	ld.shared.u32 	%r42, [%r31];
$L__BB3_7:
	setp.ne.s32 	%p10, %r4, 0;
	shfl.sync.down.b32	%r32|%p11, %r42, 16, 31, -1;
	max.s32 	%r33, %r42, %r32;
	shfl.sync.down.b32	%r34|%p12, %r33, 8, 31, -1;
	max.s32 	%r35, %r33, %r34;
	shfl.sync.down.b32	%r36|%p13, %r35, 4, 31, -1;
	max.s32 	%r37, %r35, %r36;
	shfl.sync.down.b32	%r38|%p14, %r37, 2, 31, -1;
	max.s32 	%r39, %r37, %r38;
	shfl.sync.down.b32	%r40|%p15, %r39, 1, 31, -1;
	max.s32 	%r8, %r39, %r40;
	@%p10 bra 	$L__BB3_9;
	st.global.u32 	[%rd1], %r8;
$L__BB3_9:
	ret;

}
	// .globl	_Z13argmax_helperPiiP6valIdx
.visible .entry _Z13argmax_helperPiiP6valIdx(
	.param .u64 .ptr .align 1 _Z13argmax_helperPiiP6valIdx_param_0,
	.param .u32 _Z13argmax_helperPiiP6valIdx_param_1,
	.param .u64 .ptr .align 1 _Z13argmax_helperPiiP6valIdx_param_2
)
{
	.reg .pred 	%p<48>;
	.reg .b32 	%r<103>;
	.reg .b64 	%rd<9>;
	// demoted variable
	.shared .align 4 .b8 _ZZ13argmax_helperPiiP6valIdxE5pairs[256];
	ld.param.u64 	%rd2, [_Z13argmax_helperPiiP6valIdx_param_0];
	ld.param.u32 	%r23, [_Z13argmax_helperPiiP6valIdx_param_1];
	ld.param.u64 	%rd3, [_Z13argmax_helperPiiP6valIdx_param_2];
	mov.u32 	%r1, %ctaid.x;
	mov.u32 	%r2, %ntid.x;
	mov.u32 	%r3, %tid.x;
	mad.lo.s32 	%r96, %r1, %r2, %r3;
	setp.ge.s32 	%p1, %r96, %r23;
	mov.b32 	%r100, -2147483648;
	mov.b32 	%r99, -1;
	@%p1 bra 	$L__BB4_3;
	mov.u32 	%r28, %nctaid.x;
	mul.lo.s32 	%r5, %r2, %r28;
	cvta.to.global.u64 	%rd1, %rd2;
	mov.b32 	%r99, -1;
	mov.b32 	%r100, -2147483648;
$L__BB4_2:
	mul.wide.s32 	%rd4, %r96, 4;
	add.s64 	%rd5, %rd1, %rd4;
	ld.global.u32 	%r29, [%rd5];
	setp.gt.s32 	%p2, %r29, %r100;
	selp.b32 	%r99, %r96, %r99, %p2;
	max.s32 	%r100, %r29, %r100;
	add.s32 	%r96, %r96, %r5;
	setp.lt.s32 	%p3, %r96, %r23;
	@%p3 bra 	$L__BB4_2;
$L__BB4_3:
	and.b32  	%r14, %r3, 31;
	shfl.sync.down.b32	%r30|%p4, %r100, 16, 31, -1;
	shfl.sync.down.b32	%r31|%p5, %r99, 16, 31, -1;
	setp.gt.s32 	%p6, %r30, %r100;
	setp.eq.s32 	%p7, %r30, %r100;
	min.s32 	%r32, %r99, %r31;
	selp.b32 	%r33, %r32, %r99, %p7;
	selp.b32 	%r34, %r31, %r33, %p6;
	max.s32 	%r35, %r30, %r100;
	shfl.sync.down.b32	%r36|%p8, %r35, 8, 31, -1;
	shfl.sync.down.b32	%r37|%p9, %r34, 8, 31, -1;
	setp.gt.s32 	%p10, %r36, %r35;
	setp.eq.s32 	%p11, %r36, %r35;
	min.s32 	%r38, %r34, %r37;
	selp.b32 	%r39, %r38, %r34, %p11;
	selp.b32 	%r40, %r37, %r39, %p10;
	max.s32 	%r41, %r36, %r35;
	shfl.sync.down.b32	%r42|%p12, %r41, 4, 31, -1;
	shfl.sync.down.b32	%r43|%p13, %r40, 4, 31, -1;
	setp.gt.s32 	%p14, %r42, %r41;
	setp.eq.s32 	%p15, %r42, %r41;
	min.s32 	%r44, %r40, %r43;
	selp.b32 	%r45, %r44, %r40, %p15;
	selp.b32 	%r46, %r43, %r45, %p14;
	max.s32 	%r47, %r42, %r41;
	shfl.sync.down.b32	%r48|%p16, %r47, 2, 31, -1;
	shfl.sync.down.b32	%r49|%p17, %r46, 2, 31, -1;
	setp.gt.s32 	%p18, %r48, %r47;
	setp.eq.s32 	%p19, %r48, %r47;
	min.s32 	%r50, %r46, %r49;
	selp.b32 	%r51, %r50, %r46, %p19;
	selp.b32 	%r52, %r49, %r51, %p18;
	max.s32 	%r53, %r48, %r47;
	shfl.sync.down.b32	%r54|%p20, %r53, 1, 31, -1;
	shfl.sync.down.b32	%r55|%p21, %r52, 1, 31, -1;
	setp.gt.s32 	%p22, %r54, %r53;
	setp.eq.s32 	%p23, %r54, %r53;
	min.s32 	%r56, %r52, %r55;
	selp.b32 	%r57, %r56, %r52, %p23;
	selp.b32 	%r15, %r55, %r57, %p22;
	max.s32 	%r16, %r54, %r53;
	setp.ne.s32 	%p24, %r14, 0;
	@%p24 bra 	$L__BB4_5;
	shr.u32 	%r58, %r3, 2;
	mov.u32 	%r59, _ZZ13argmax_helperPiiP6valIdxE5pairs;
	add.s32 	%r60, %r59, %r58;
	st.shared.u32 	[%r60], %r16;
	st.shared.u32 	[%r60+4], %r15;
$L__BB4_5:
	bar.sync 	0;
	setp.gt.u32 	%p25, %r3, 31;
	@%p25 bra 	$L__BB4_10;
	add.s32 	%r63, %r2, 31;
	shr.u32 	%r64, %r63, 5;
	setp.ge.u32 	%p26, %r14, %r64;
	mov.b32 	%r102, -1;
	mov.b32 	%r101, -2147483648;
	@%p26 bra 	$L__BB4_8;
	shl.b32 	%r65, %r14, 3;
	mov.u32 	%r66, _ZZ13argmax_helperPiiP6valIdxE5pairs;
	add.s32 	%r67, %r66, %r65;
	ld.shared.u32 	%r101, [%r67];
	ld.shared.u32 	%r102, [%r67+4];
$L__BB4_8:
	setp.ne.s32 	%p27, %r14, 0;
	shfl.sync.down.b32	%r68|%p28, %r101, 16, 31, -1;
	shfl.sync.down.b32	%r69|%p29, %r102, 16, 31, -1;
	setp.gt.s32 	%p30, %r68, %r101;
	setp.eq.s32 	%p31, %r68, %r101;
	min.s32 	%r70, %r102, %r69;
	selp.b32 	%r71, %r70, %r102, %p31;
	max.s32 	%r72, %r68, %r101;
	selp.b32 	%r73, %r69, %r71, %p30;
	shfl.sync.down.b32	%r74|%p32, %r72, 8, 31, -1;
	shfl.sync.down.b32	%r75|%p33, %r73, 8, 31, -1;
	setp.gt.s32 	%p34, %r74, %r72;
	setp.eq.s32 	%p35, %r74, %r72;
	min.s32 	%r76, %r73, %r75;
	selp.b32 	%r77, %r76, %r73, %p35;
	max.s32 	%r78, %r74, %r72;
	selp.b32 	%r79, %r75, %r77, %p34;
	shfl.sync.down.b32	%r80|%p36, %r78, 4, 31, -1;
	shfl.sync.down.b32	%r81|%p37, %r79, 4, 31, -1;
	setp.gt.s32 	%p38, %r80, %r78;
	setp.eq.s32 	%p39, %r80, %r78;
	min.s32 	%r82, %r79, %r81;
	selp.b32 	%r83, %r82, %r79, %p39;
	max.s32 	%r84, %r80, %r78;
	selp.b32 	%r85, %r81, %r83, %p38;
	shfl.sync.down.b32	%r86|%p40, %r84, 2, 31, -1;
	shfl.sync.down.b32	%r87|%p41, %r85, 2, 31, -1;
	setp.gt.s32 	%p42, %r86, %r84;
	setp.eq.s32 	%p43, %r86, %r84;
	min.s32 	%r88, %r85, %r87;
	selp.b32 	%r89, %r88, %r85, %p43;
	max.s32 	%r90, %r86, %r84;
	selp.b32 	%r91, %r87, %r89, %p42;
	shfl.sync.down.b32	%r92|%p44, %r90, 1, 31, -1;
	shfl.sync.down.b32	%r93|%p45, %r91, 1, 31, -1;
	setp.gt.s32 	%p46, %r92, %r90;
	setp.eq.s32 	%p47, %r92, %r90;
	min.s32 	%r94, %r91, %r93;
	selp.b32 	%r95, %r94, %r91, %p47;
	max.s32 	%r21, %r92, %r90;
	selp.b32 	%r22, %r93, %r95, %p46;
	@%p27 bra 	$L__BB4_10;
	cvta.to.global.u64 	%rd6, %rd3;
	mul.wide.u32 	%rd7, %r1, 8;
	add.s64 	%rd8, %rd6, %rd7;
	st.global.u32 	[%rd8], %r21;
	st.global.u32 	[%rd8+4], %r22;
$L__BB4_10:
	ret;

}
	// .globl	_Z14argmax_helper2P6valIdxi
.visible .entry _Z14argmax_helper2P6valIdxi(
	.param .u64 .ptr .align 1 _Z14argmax_helper2P6valIdxi_param_0,
	.param .u32 _Z14argmax_helper2P6valIdxi_param_1
)
{
	.reg .pred 	%p<46>;
	.reg .b32 	%r<89>;
	.reg .b64 	%rd<5>;
	// demoted variable
	.shared .align 4 .b8 _ZZ14argmax_helper2P6valIdxiE10warp_maxes[256];
	ld.param.u64 	%rd2, [_Z14argmax_helper2P6valIdxi_param_0];
	ld.param.u32 	%r17, [_Z14argmax_helper2P6valIdxi_param_1];
	cvta.to.global.u64 	%rd1, %rd2;
	mov.u32 	%r1, %tid.x;
	setp.ge.s32 	%p1, %r1, %r17;
	mov.b32 	%r86, -2147483648;
	mov.b32 	%r85, -1;
	@%p1 bra 	$L__BB5_2;
	mul.wide.u32 	%rd3, %r1, 8;
	add.s64 	%rd4, %rd1, %rd3;
	ld.global.u32 	%r86, [%rd4];
	ld.global.u32 	%r85, [%rd4+4];
$L__BB5_2:
	and.b32  	%r6, %r1, 31;
	shfl.sync.down.b32	%r18|%p2, %r86, 16, 31, -1;
	shfl.sync.down.b32	%r19|%p3, %r85, 16, 31, -1;
	setp.gt.s32 	%p4, %r18, %r86;
	setp.eq.s32 	%p5, %r18, %r86;
	min.s32 	%r20, %r85, %r19;
	selp.b32 	%r21, %r20, %r85, %p5;
	selp.b32 	%r22, %r19, %r21, %p4;
	max.s32 	%r23, %r18, %r86;
	shfl.sync.down.b32	%r24|%p6, %r23, 8, 31, -1;
	shfl.sync.down.b32	%r25|%p7, %r22, 8, 31, -1;
	setp.gt.s32 	%p8, %r24, %r23;
	setp.eq.s32 	%p9, %r24, %r23;
	min.s32 	%r26, %r22, %r25;
	selp.b32 	%r27, %r26, %r22, %p9;
	selp.b32 	%r28, %r25, %r27, %p8;
	max.s32 	%r29, %r24, %r23;
	shfl.sync.down.b32	%r30|%p10, %r29, 4, 31, -1;
	shfl.sync.down.b32	%r31|%p11, %r28, 4, 31, -1;
	setp.gt.s32 	%p12, %r30, %r29;
	setp.eq.s32 	%p13, %r30, %r29;
	min.s32 	%r32, %r28, %r31;
	selp.b32 	%r33, %r32, %r28, %p13;
	selp.b32 	%r34, %r31, %r33, %p12;
	max.s32 	%r35, %r30, %r29;
	shfl.sync.down.b32	%r36|%p14, %r35, 2, 31, -1;
	shfl.sync.down.b32	%r37|%p15, %r34, 2, 31, -1;
	setp.gt.s32 	%p16, %r36, %r35;
	setp.eq.s32 	%p17, %r36, %r35;
	min.s32 	%r38, %r34, %r37;
	selp.b32 	%r39, %r38, %r34, %p17;
	selp.b32 	%r40, %r37, %r39, %p16;
	max.s32 	%r41, %r36, %r35;
	shfl.sync.down.b32	%r42|%p18, %r41, 1, 31, -1;
	shfl.sync.down.b32	%r43|%p19, %r40, 1, 31, -1;
	setp.gt.s32 	%p20, %r42, %r41;
	setp.eq.s32 	%p21, %r42, %r41;
	min.s32 	%r44, %r40, %r43;
	selp.b32 	%r45, %r44, %r40, %p21;
	selp.b32 	%r7, %r43, %r45, %p20;
	max.s32 	%r8, %r42, %r41;
	setp.ne.s32 	%p22, %r6, 0;
	@%p22 bra 	$L__BB5_4;
	shr.u32 	%r46, %r1, 2;
	mov.u32 	%r47, _ZZ14argmax_helper2P6valIdxiE10warp_maxes;
	add.s32 	%r48, %r47, %r46;
	st.shared.u32 	[%r48], %r8;
	st.shared.u32 	[%r48+4], %r7;
$L__BB5_4:
	bar.sync 	0;
	setp.gt.u32 	%p23, %r1, 31;
	@%p23 bra 	$L__BB5_9;
	mov.u32 	%r51, %ntid.x;
	add.s32 	%r52, %r51, 31;
	shr.u32 	%r53, %r52, 5;
	setp.ge.u32 	%p24, %r6, %r53;
	mov.b32 	%r88, -1;
	mov.b32 	%r87, -2147483648;
	@%p24 bra 	$L__BB5_7;
	shl.b32 	%r54, %r6, 3;
	mov.u32 	%r55, _ZZ14argmax_helper2P6valIdxiE10warp_maxes;
	add.s32 	%r56, %r55, %r54;
	ld.shared.u32 	%r87, [%r56];
	ld.shared.u32 	%r88, [%r56+4];
$L__BB5_7:
	setp.ne.s32 	%p25, %r6, 0;
	shfl.sync.down.b32	%r57|%p26, %r87, 16, 31, -1;
	shfl.sync.down.b32	%r58|%p27, %r88, 16, 31, -1;
	setp.gt.s32 	%p28, %r57, %r87;
	setp.eq.s32 	%p29, %r57, %r87;
	min.s32 	%r59, %r88, %r58;
	selp.b32 	%r60, %r59, %r88, %p29;
	max.s32 	%r61, %r57, %r87;
	selp.b32 	%r62, %r58, %r60, %p28;
	shfl.sync.down.b32	%r63|%p30, %r61, 8, 31, -1;
	shfl.sync.down.b32	%r64|%p31, %r62, 8, 31, -1;
	setp.gt.s32 	%p32, %r63, %r61;
	setp.eq.s32 	%p33, %r63, %r61;
	min.s32 	%r65, %r62, %r64;
	selp.b32 	%r66, %r65, %r62, %p33;
	max.s32 	%r67, %r63, %r61;
	selp.b32 	%r68, %r64, %r66, %p32;
	shfl.sync.down.b32	%r69|%p34, %r67, 4, 31, -1;
	shfl.sync.down.b32	%r70|%p35, %r68, 4, 31, -1;
	setp.gt.s32 	%p36, %r69, %r67;
	setp.eq.s32 	%p37, %r69, %r67;
	min.s32 	%r71, %r68, %r70;
	selp.b32 	%r72, %r71, %r68, %p37;
	max.s32 	%r73, %r69, %r67;
	selp.b32 	%r74, %r70, %r72, %p36;
	shfl.sync.down.b32	%r75|%p38, %r73, 2, 31, -1;
	shfl.sync.down.b32	%r76|%p39, %r74, 2, 31, -1;
	setp.gt.s32 	%p40, %r75, %r73;
	setp.eq.s32 	%p41, %r75, %r73;
	min.s32 	%r77, %r74, %r76;
	selp.b32 	%r78, %r77, %r74, %p41;
	max.s32 	%r79, %r75, %r73;
	selp.b32 	%r80, %r76, %r78, %p40;
	shfl.sync.down.b32	%r81|%p42, %r79, 1, 31, -1;
	shfl.sync.down.b32	%r82|%p43, %r80, 1, 31, -1;
	setp.gt.s32 	%p44, %r81, %r79;
	setp.eq.s32 	%p45, %r81, %r79;
	min.s32 	%r83, %r80, %r82;
	selp.b32 	%r84, %r83, %r80, %p45;
	max.s32 	%r13, %r81, %r79;
	selp.b32 	%r14, %r82, %r84, %p44;
	@%p25 bra 	$L__BB5_9;
	st.global.u32 	[%rd1], %r13;
	st.global.u32 	[%rd1+4], %r14;
$L__BB5_9:
	ret;

}


// ===== COMPILED SASS (sm_100) =====

	.target	sm_100

	.elftype	@"ET_EXEC"


//--------------------- .note.nv.tkinfo           --------------------------
	.section	.note.nv.tkinfo,"",@"SHT_NOTE"
	.sectionflags	@"SHF_NOTE_NV_TKINFO"
	.tkinfo
        /*0018*/ 	.word	0x00000002
        /*0030*/ 	.string	""
        /*0030*/ 	.string	"ptxas"
        /*0030*/ 	.string	"Cuda compilation tools, release 13.0, V13.0.88"
        /*0030*/ 	.string	"Build cuda_13.0.r13.0/compiler.36424714_0"
        /*0030*/ 	.string	"-arch sm_100 -m 64 "



//--------------------- .note.nv.cuinfo           --------------------------
	.section	.note.nv.cuinfo,"",@"SHT_NOTE"
	.sectionflags	@"SHF_NOTE_NV_CUINFO"
        /*0018*/ 	.short	0x0002
        /*001a*/ 	.short	0x0064
        /*001c*/ 	.short	0x0082
	.zero		2


//--------------------- .nv.info                  --------------------------
	.section	.nv.info,"",@"SHT_CUDA_INFO"
	.align	4


	//----- nvinfo : EIATTR_REGCOUNT
	.align		4
        /*0000*/ 	.byte	0x04, 0x2f
        /*0002*/ 	.short	(.L_1 - .L_0)
	.align		4
.L_0:
        /*0004*/ 	.word	index@(_Z10sum_helperPiiS_)
        /*0008*/ 	.word	0x00000020


	//----- nvinfo : EIATTR_FRAME_SIZE
	.align		4
.L_1:
        /*000c*/ 	.byte	0x04, 0x11
        /*000e*/ 	.short	(.L_3 - .L_2)
	.align		4
.L_2:
        /*0010*/ 	.word	index@(_Z10sum_helperPiiS_)
        /*0014*/ 	.word	0x00000000


	//----- nvinfo : EIATTR_REGCOUNT
	.align		4
.L_3:
        /*0018*/ 	.byte	0x04, 0x2f
        /*001a*/ 	.short	(.L_5 - .L_4)
	.align		4
.L_4:
        /*001c*/ 	.word	index@(_Z11sum_helper2Pii)
        /*0020*/ 	.word	0x0000000e


	//----- nvinfo : EIATTR_FRAME_SIZE
	.align		4
.L_5:
        /*0024*/ 	.byte	0x04, 0x11
        /*0026*/ 	.short	(.L_7 - .L_6)
	.align		4
.L_6:
        /*0028*/ 	.word	index@(_Z11sum_helper2Pii)
        /*002c*/ 	.word	0x00000000


	//----- nvinfo : EIATTR_REGCOUNT
	.align		4
.L_7:
        /*0030*/ 	.byte	0x04, 0x2f
        /*0032*/ 	.short	(.L_9 - .L_8)
	.align		4
.L_8:
        /*0034*/ 	.word	index@(_Z10max_helperPiiS_)
        /*0038*/ 	.word	0x00000020


	//----- nvinfo : EIATTR_FRAME_SIZE
	.align		4
.L_9:
        /*003c*/ 	.byte	0x04, 0x11
        /*003e*/ 	.short	(.L_11 - .L_10)
	.align		4
.L_10:
        /*0040*/ 	.word	index@(_Z10max_helperPiiS_)
        /*0044*/ 	.word	0x00000000


	//----- nvinfo : EIATTR_REGCOUNT
	.align		4
.L_11:
        /*0048*/ 	.byte	0x04, 0x2f
        /*004a*/ 	.short	(.L_13 - .L_12)
	.align		4
.L_12:
        /*004c*/ 	.word	index@(_Z11max_helper2Pii)
        /*0050*/ 	.word	0x0000000e


	//----- nvinfo : EIATTR_FRAME_SIZE
	.align		4
.L_13:
        /*0054*/ 	.byte	0x04, 0x11
        /*0056*/ 	.short	(.L_15 - .L_14)
	.align		4
.L_14:
        /*0058*/ 	.word	index@(_Z11max_helper2Pii)
        /*005c*/ 	.word	0x00000000


	//----- nvinfo : EIATTR_REGCOUNT
	.align		4
.L_15:
        /*0060*/ 	.byte	0x04, 0x2f
        /*0062*/ 	.short	(.L_17 - .L_16)
	.align		4
.L_16:
        /*0064*/ 	.word	index@(_Z13argmax_helperPiiP6valIdx)
        /*0068*/ 	.word	0x0000000e


	//----- nvinfo : EIATTR_FRAME_SIZE
	.align		4
.L_17:
        /*006c*/ 	.byte	0x04, 0x11
        /*006e*/ 	.short	(.L_19 - .L_18)
	.align		4
.L_18:
        /*0070*/ 	.word	index@(_Z13argmax_helperPiiP6valIdx)
        /*0074*/ 	.word	0x00000000


	//----- nvinfo : EIATTR_REGCOUNT
	.align		4
.L_19:
        /*0078*/ 	.byte	0x04, 0x2f
        /*007a*/ 	.short	(.L_21 - .L_20)
	.align		4
.L_20:
        /*007c*/ 	.word	index@(_Z14argmax_helper2P6valIdxi)
        /*0080*/ 	.word	0x0000000e


	//----- nvinfo : EIATTR_FRAME_SIZE
	.align		4
.L_21:
        /*0084*/ 	.byte	0x04, 0x11
        /*0086*/ 	.short	(.L_23 - .L_22)
	.align		4
.L_22:
        /*0088*/ 	.word	index@(_Z14argmax_helper2P6valIdxi)
        /*008c*/ 	.word	0x00000000


	//----- nvinfo : EIATTR_MIN_STACK_SIZE
	.align		4
.L_23:
        /*0090*/ 	.byte	0x04, 0x12
        /*0092*/ 	.short	(.L_25 - .L_24)
	.align		4
.L_24:
        /*0094*/ 	.word	index@(_Z14argmax_helper2P6valIdxi)
        /*0098*/ 	.word	0x00000000


	//----- nvinfo : EIATTR_MIN_STACK_SIZE
	.align		4
.L_25:
        /*009c*/ 	.byte	0x04, 0x12
        /*009e*/ 	.short	(.L_27 - .L_26)
	.align		4
.L_26:
        /*00a0*/ 	.word	index@(_Z13argmax_helperPiiP6valIdx)
        /*00a4*/ 	.word	0x00000000


	//----- nvinfo : EIATTR_MIN_STACK_SIZE
	.align		4
.L_27:
        /*00a8*/ 	.byte	0x04, 0x12
        /*00aa*/ 	.short	(.L_29 - .L_28)
	.align		4
.L_28:
        /*00ac*/ 	.word	index@(_Z11max_helper2Pii)
        /*00b0*/ 	.word	0x00000000


	//----- nvinfo : EIATTR_MIN_STACK_SIZE
	.align		4
.L_29:
        /*00b4*/ 	.byte	0x04, 0x12
        /*00b6*/ 	.short	(.L_31 - .L_30)
	.align		4
.L_30:
        /*00b8*/ 	.word	index@(_Z10max_helperPiiS_)
        /*00bc*/ 	.word	0x00000000


	//----- nvinfo : EIATTR_MIN_STACK_SIZE
	.align		4
.L_31:
        /*00c0*/ 	.byte	0x04, 0x12
        /*00c2*/ 	.short	(.L_33 - .L_32)
	.align		4
.L_32:
        /*00c4*/ 	.word	index@(_Z11sum_helper2Pii)
        /*00c8*/ 	.word	0x00000000


	//----- nvinfo : EIATTR_MIN_STACK_SIZE
	.align		4
.L_33:
        /*00cc*/ 	.byte	0x04, 0x12
        /*00ce*/ 	.short	(.L_35 - .L_34)
	.align		4
.L_34:
        /*00d0*/ 	.word	index@(_Z10sum_helperPiiS_)
        /*00d4*/ 	.word	0x00000000
.L_35:


//--------------------- .nv.compat                --------------------------
	.section	.nv.compat,"",@"SHT_CUDA_COMPAT_INFO"
	.align	4
        /*0000*/ 	.byte	0x02, 0x09, 0x00, 0x00, 0x02, 0x02, 0x01, 0x00, 0x02, 0x05, 0x05, 0x00, 0x03, 0x07, 0x01, 0x01
        /*0010*/ 	.byte	0x02, 0x03, 0x00, 0x00, 0x02, 0x06, 0x01, 0x00, 0x04, 0x0b, 0x08, 0x00, 0x09, 0x00, 0x00, 0x00
        /*0020*/ 	.byte	0x00, 0x00, 0x00, 0x00


//--------------------- .nv.info._Z14argmax_helper2P6valIdxi --------------------------
	.section	.nv.info._Z14argmax_helper2P6valIdxi,"",@"SHT_CUDA_INFO"
	.sectionflags	@""
	.align	4


	//----- nvinfo : EIATTR_CUDA_API_VERSION
	.align		4
        /*0000*/ 	.byte	0x04, 0x37
        /*0002*/ 	.short	(.L_37 - .L_36)
.L_36:
        /*0004*/ 	.word	0x00000082


	//----- nvinfo : EIATTR_KPARAM_INFO
	.align		4
.L_37:
        /*0008*/ 	.byte	0x04, 0x17
        /*000a*/ 	.short	(.L_39 - .L_38)
.L_38:
        /*000c*/ 	.word	0x00000000
        /*0010*/ 	.short	0x0001
        /*0012*/ 	.short	0x0008
        /*0014*/ 	.byte	0x00, 0xf0, 0x11, 0x00


	//----- nvinfo : EIATTR_KPARAM_INFO
	.align		4
.L_39:
        /*0018*/ 	.byte	0x04, 0x17
        /*001a*/ 	.short	(.L_41 - .L_40)
.L_40:
        /*001c*/ 	.word	0x00000000
        /*0020*/ 	.short	0x0000
        /*0022*/ 	.short	0x0000
        /*0024*/ 	.byte	0x00, 0xf5, 0x21, 0x00


	//----- nvinfo : EIATTR_SPARSE_MMA_MASK
	.align		4
.L_41:
        /*0028*/ 	.byte	0x03, 0x50
        /*002a*/ 	.short	0x0000


	//----- nvinfo : EIATTR_MAXREG_COUNT
	.align		4
        /*002c*/ 	.byte	0x03, 0x1b
        /*002e*/ 	.short	0x00ff


	//----- nvinfo : EIATTR_NUM_BARRIERS
	.align		4
        /*0030*/ 	.byte	0x02, 0x4c
        /*0032*/ 	.byte	0x01
	.zero		1


	//----- nvinfo : EIATTR_MERCURY_ISA_VERSION
	.align		4
        /*0034*/ 	.byte	0x03, 0x5f
        /*0036*/ 	.short	0x0101


	//----- nvinfo : EIATTR_COOP_GROUP_MASK_REGIDS
	.align		4
        /*0038*/ 	.byte	0x04, 0x29
        /*003a*/ 	.short	(.L_43 - .L_42)


	//   ....[0]....
.L_42:
        /*003c*/ 	.word	0xffffffff


	//   ....[1]....
        /*0040*/ 	.word	0xffffffff


	//   ....[2]....
        /*0044*/ 	.word	0xffffffff


	//   ....[3]....
        /*0048*/ 	.word	0xffffffff


	//   ....[4]....
        /*004c*/ 	.word	0xffffffff


	//   ....[5]....
        /*0050*/ 	.word	0xffffffff


	//   ....[6]....
        /*0054*/ 	.word	0xffffffff


	//   ....[7]....
        /*0058*/ 	.word	0xffffffff


	//   ....[8]....
        /*005c*/ 	.word	0xffffffff


	//   ....[9]....
        /*0060*/ 	.word	0xffffffff


	//   ....[10]....
        /*0064*/ 	.word	0xffffffff


	//   ....[11]....
        /*0068*/ 	.word	0xffffffff


	//   ....[12]....
        /*006c*/ 	.word	0xffffffff


	//   ....[13]....
        /*0070*/ 	.word	0xffffffff


	//   ....[14]....
        /*0074*/ 	.word	0xffffffff


	//   ....[15]....
        /*0078*/ 	.word	0xffffffff


	//   ....[16]....
        /*007c*/ 	.word	0xffffffff


	//   ....[17]....
        /*0080*/ 	.word	0xffffffff


	//   ....[18]....
        /*0084*/ 	.word	0xffffffff


	//   ....[19]....
        /*0088*/ 	.word	0xffffffff


	//----- nvinfo : EIATTR_COOP_GROUP_INSTR_OFFSETS
	.align		4
.L_43:
        /*008c*/ 	.byte	0x04, 0x28
        /*008e*/ 	.short	(.L_45 - .L_44)


	//   ....[0]....
.L_44:
        /*0090*/ 	.word	0x000000b0


	//   ....[1]....
        /*0094*/ 	.word	0x000000c0


	//   ....[2]....
        /*0098*/ 	.word	0x00000100


	//   ....[3]....
        /*009c*/ 	.word	0x00000130


	//   ....[4]....
        /*00a0*/ 	.word	0x00000170


	//   ....[5]....
        /*00a4*/ 	.word	0x000001a0


	//   ....[6]....
        /*00a8*/ 	.word	0x000001e0


	//   ....[7]....
        /*00ac*/ 	.word	0x00000220


	//   ....[8]....
        /*00b0*/ 	.word	0x00000270


	//   ....[9]....
        /*00b4*/ 	.word	0x000002b0


	//   ....[10]....
        /*00b8*/ 	.word	0x00000430


	//   ....[11]....
        /*00bc*/ 	.word	0x00000440


	//   ....[12]....
        /*00c0*/ 	.word	0x00000480


	//   ....[13]....
        /*00c4*/ 	.word	0x000004b0


	//   ....[14]....
        /*00c8*/ 	.word	0x000004f0


	//   ....[15]....
        /*00cc*/ 	.word	0x00000520


	//   ....[16]....
        /*00d0*/ 	.word	0x00000560


	//   ....[17]....
        /*00d4*/ 	.word	0x00000590


	//   ....[18]....
        /*00d8*/ 	.word	0x000005d0


	//   ....[19]....
        /*00dc*/ 	.word	0x00000610


	//----- nvinfo : EIATTR_VRC_CTA_INIT_COUNT
	.align		4
.L_45:
        /*00e0*/ 	.byte	0x02, 0x4a
	.zero		1
	.zero		1


	//----- nvinfo : EIATTR_EXIT_INSTR_OFFSETS
	.align		4
        /*00e4*/ 	.byte	0x04, 0x1c
        /*00e6*/ 	.short	(.L_47 - .L_46)


	//   ....[0]....
.L_46:
        /*00e8*/ 	.word	0x00000370


	//   ....[1]....
        /*00ec*/ 	.word	0x00000620


	//   ....[2]....
        /*00f0*/ 	.word	0x000006b0


	//----- nvinfo : EIATTR_CBANK_PARAM_SIZE
	.align		4
.L_47:
        /*00f4*/ 	.byte	0x03, 0x19
        /*00f6*/ 	.short	0x000c


	//----- nvinfo : EIATTR_PARAM_CBANK
	.align		4
        /*00f8*/ 	.byte	0x04, 0x0a
        /*00fa*/ 	.short	(.L_49 - .L_48)
	.align		4
.L_48:
        /*00fc*/ 	.word	index@(.nv.constant0._Z14argmax_helper2P6valIdxi)
        /*0100*/ 	.short	0x0380
        /*0102*/ 	.short	0x000c


	//----- nvinfo : EIATTR_SW_WAR
	.align		4
.L_49:
        /*0104*/ 	.byte	0x04, 0x36
        /*0106*/ 	.short	(.L_51 - .L_50)
.L_50:
        /*0108*/ 	.word	0x00000008
.L_51:


//--------------------- .nv.info._Z13argmax_helperPiiP6valIdx --------------------------
	.section	.nv.info._Z13argmax_helperPiiP6valIdx,"",@"SHT_CUDA_INFO"
	.sectionflags	@""
	.align	4


	//----- nvinfo : EIATTR_CUDA_API_VERSION
	.align		4
        /*0000*/ 	.byte	0x04, 0x37
        /*0002*/ 	.short	(.L_53 - .L_52)
.L_52:
        /*0004*/ 	.word	0x00000082


	//----- nvinfo : EIATTR_KPARAM_INFO
	.align		4
.L_53:
        /*0008*/ 	.byte	0x04, 0x17
        /*000a*/ 	.short	(.L_55 - .L_54)
.L_54:
        /*000c*/ 	.word	0x00000000
        /*0010*/ 	.short	0x0002
        /*0012*/ 	.short	0x0010
        /*0014*/ 	.byte	0x00, 0xf5, 0x21, 0x00


	//----- nvinfo : EIATTR_KPARAM_INFO
	.align		4
.L_55:
        /*0018*/ 	.byte	0x04, 0x17
        /*001a*/ 	.short	(.L_57 - .L_56)
.L_56:
        /*001c*/ 	.word	0x00000000
        /*0020*/ 	.short	0x0001
        /*0022*/ 	.short	0x0008
        /*0024*/ 	.byte	0x00, 0xf0, 0x11, 0x00


	//----- nvinfo : EIATTR_KPARAM_INFO
	.align		4
.L_57:
        /*0028*/ 	.byte	0x04, 0x17
        /*002a*/ 	.short	(.L_59 - .L_58)
.L_58:
        /*002c*/ 	.word	0x00000000
        /*0030*/ 	.short	0x0000
        /*0032*/ 	.short	0x0000
        /*0034*/ 	.byte	0x00, 0xf5, 0x21, 0x00


	//----- nvinfo : EIATTR_SPARSE_MMA_MASK
	.align		4
.L_59:
        /*0038*/ 	.byte	0x03, 0x50
        /*003a*/ 	.short	0x0000


	//----- nvinfo : EIATTR_MAXREG_COUNT
	.align		4
        /*003c*/ 	.byte	0x03, 0x1b
        /*003e*/ 	.short	0x00ff


	//----- nvinfo : EIATTR_NUM_BARRIERS
	.align		4
        /*0040*/ 	.byte	0x02, 0x4c
        /*0042*/ 	.byte	0x01
	.zero		1


	//----- nvinfo : EIATTR_MERCURY_ISA_VERSION
	.align		4
        /*0044*/ 	.byte	0x03, 0x5f
        /*0046*/ 	.short	0x0101


	//----- nvinfo : EIATTR_COOP_GROUP_MASK_REGIDS
	.align		4
        /*0048*/ 	.byte	0x04, 0x29
        /*004a*/ 	.short	(.L_61 - .L_60)


	//   ....[0]....
.L_60:
        /*004c*/ 	.word	0xffffffff


	//   ....[1]....
        /*0050*/ 	.word	0xffffffff


	//   ....[2]....
        /*0054*/ 	.word	0xffffffff


	//   ....[3]....
        /*0058*/ 	.word	0xffffffff


	//   ....[4]....
        /*005c*/ 	.word	0xffffffff


	//   ....[5]....
        /*0060*/ 	.word	0xffffffff


	//   ....[6]....
        /*0064*/ 	.word	0xffffffff


	//   ....[7]....
        /*0068*/ 	.word	0xffffffff


	//   ....[8]....
        /*006c*/ 	.word	0xffffffff


	//   ....[9]....
        /*0070*/ 	.word	0xffffffff


	//   ....[10]....
        /*0074*/ 	.word	0xffffffff


	//   ....[11]....
        /*0078*/ 	.word	0xffffffff


	//   ....[12]....
        /*007c*/ 	.word	0xffffffff


	//   ....[13]....
        /*0080*/ 	.word	0xffffffff


	//   ....[14]....
        /*0084*/ 	.word	0xffffffff


	//   ....[15]....
        /*0088*/ 	.word	0xffffffff


	//   ....[16]....
        /*008c*/ 	.word	0xffffffff


	//   ....[17]....
        /*0090*/ 	.word	0xffffffff


	//   ....[18]....
        /*0094*/ 	.word	0xffffffff


	//   ....[19]....
        /*0098*/ 	.word	0xffffffff


	//----- nvinfo : EIATTR_COOP_GROUP_INSTR_OFFSETS
	.align		4
.L_61:
        /*009c*/ 	.byte	0x04, 0x28
        /*009e*/ 	.short	(.L_63 - .L_62)


	//   ....[0]....
.L_62:
        /*00a0*/ 	.word	0x000001a0


	//   ....[1]....
        /*00a4*/ 	.word	0x000001b0


	//   ....[2]....
        /*00a8*/ 	.word	0x000001f0


	//   ....[3]....
        /*00ac*/ 	.word	0x00000220


	//   ....[4]....
        /*00b0*/ 	.word	0x00000260


	//   ....[5]....
        /*00b4*/ 	.word	0x00000290


	//   ....[6]....
        /*00b8*/ 	.word	0x000002d0


	//   ....[7]....
        /*00bc*/ 	.word	0x00000310


	//   ....[8]....
        /*00c0*/ 	.word	0x00000360


	//   ....[9]....
        /*00c4*/ 	.word	0x000003a0


	//   ....[10]....
        /*00c8*/ 	.word	0x00000510


	//   ....[11]....
        /*00cc*/ 	.word	0x00000520


	//   ....[12]....
        /*00d0*/ 	.word	0x00000560


	//   ....[13]....
        /*00d4*/ 	.word	0x00000590


	//   ....[14]....
        /*00d8*/ 	.word	0x000005d0


	//   ....[15]....
        /*00dc*/ 	.word	0x00000600


	//   ....[16]....
        /*00e0*/ 	.word	0x00000640


	//   ....[17]....
        /*00e4*/ 	.word	0x00000670


	//   ....[18]....
        /*00e8*/ 	.word	0x000006b0


	//   ....[19]....
        /*00ec*/ 	.word	0x000006f0


	//----- nvinfo : EIATTR_VRC_CTA_INIT_COUNT
	.align		4
.L_63:
        /*00f0*/ 	.byte	0x02, 0x4a
	.zero		1
	.zero		1


	//----- nvinfo : EIATTR_EXIT_INSTR_OFFSETS
	.align		4
        /*00f4*/ 	.byte	0x04, 0x1c
        /*00f6*/ 	.short	(.L_65 - .L_64)


	//   ....[0]....
.L_64:
        /*00f8*/ 	.word	0x00000460


	//   ....[1]....
        /*00fc*/ 	.word	0x00000700


	//   ....[2]....
        /*0100*/ 	.word	0x000007a0


	//----- nvinfo : EIATTR_CRS_STACK_SIZE
	.align		4
.L_65:
        /*0104*/ 	.byte	0x04, 0x1e
        /*0106*/ 	.short	(.L_67 - .L_66)
.L_66:
        /*0108*/ 	.word	0x00000000


	//----- nvinfo : EIATTR_CBANK_PARAM_SIZE
	.align		4
.L_67:
        /*010c*/ 	.byte	0x03, 0x19
        /*010e*/ 	.short	0x0018


	//----- nvinfo : EIATTR_PARAM_CBANK
	.align		4
        /*0110*/ 	.byte	0x04, 0x0a
        /*0112*/ 	.short	(.L_69 - .L_68)
	.align		4
.L_68:
        /*0114*/ 	.word	index@(.nv.constant0._Z13argmax_helperPiiP6valIdx)
        /*0118*/ 	.short	0x0380
        /*011a*/ 	.short	0x0018


	//----- nvinfo : EIATTR_SW_WAR
	.align		4
.L_69:
        /*011c*/ 	.byte	0x04, 0x36
        /*011e*/ 	.short	(.L_71 - .L_70)
.L_70:
        /*0120*/ 	.word	0x00000008
.L_71:


//--------------------- .nv.info._Z11max_helper2Pii --------------------------
	.section	.nv.info._Z11max_helper2Pii,"",@"SHT_CUDA_INFO"
	.sectionflags	@""
	.align	4


	//----- nvinfo : EIATTR_CUDA_API_VERSION
	.align		4
        /*0000*/ 	.byte	0x04, 0x37
        /*0002*/ 	.short	(.L_73 - .L_72)
.L_72:
        /*0004*/ 	.word	0x00000082


	//----- nvinfo : EIATTR_KPARAM_INFO
	.align		4
.L_73:
        /*0008*/ 	.byte	0x04, 0x17
        /*000a*/ 	.short	(.L_75 - .L_74)
.L_74:
        /*000c*/ 	.word	0x00000000
        /*0010*/ 	.short	0x0001
        /*0012*/ 	.short	0x0008
        /*0014*/ 	.byte	0x00, 0xf0, 0x11, 0x00


	//----- nvinfo : EIATTR_KPARAM_INFO
	.align		4
.L_75:
        /*0018*/ 	.byte	0x04, 0x17
        /*001a*/ 	.short	(.L_77 - .L_76)
.L_76:
        /*001c*/ 	.word	0x00000000
        /*0020*/ 	.short	0x0000
        /*0022*/ 	.short	0x0000
        /*0024*/ 	.byte	0x00, 0xf5, 0x21, 0x00


	//----- nvinfo : EIATTR_SPARSE_MMA_MASK
	.align		4
.L_77:
        /*0028*/ 	.byte	0x03, 0x50
        /*002a*/ 	.short	0x0000


	//----- nvinfo : EIATTR_MAXREG_COUNT
	.align		4
        /*002c*/ 	.byte	0x03, 0x1b
        /*002e*/ 	.short	0x00ff


	//----- nvinfo : EIATTR_NUM_BARRIERS
	.align		4
        /*0030*/ 	.byte	0x02, 0x4c
        /*0032*/ 	.byte	0x01
	.zero		1


	//----- nvinfo : EIATTR_MERCURY_ISA_VERSION
	.align		4
        /*0034*/ 	.byte	0x03, 0x5f
        /*0036*/ 	.short	0x0101


	//----- nvinfo : EIATTR_COOP_GROUP_MASK_REGIDS
	.align		4
        /*0038*/ 	.byte	0x04, 0x29
        /*003a*/ 	.short	(.L_79 - .L_78)


	//   ....[0]....
.L_78:
        /*003c*/ 	.word	0xffffffff


	//   ....[1]....
        /*0040*/ 	.word	0xffffffff


	//   ....[2]....
        /*0044*/ 	.word	0xffffffff


	//   ....[3]....
        /*0048*/ 	.word	0xffffffff


	//   ....[4]....
        /*004c*/ 	.word	0xffffffff


	//   ....[5]....
        /*0050*/ 	.word	0xffffffff


	//   ....[6]....
        /*0054*/ 	.word	0xffffffff


	//   ....[7]....
        /*0058*/ 	.word	0xffffffff


	//   ....[8]....
        /*005c*/ 	.word	0xffffffff


	//   ....[9]....
        /*0060*/ 	.word	0xffffffff


	//----- nvinfo : EIATTR_COOP_GROUP_INSTR_OFFSETS
	.align		4
.L_79:
        /*0064*/ 	.byte	0x04, 0x28
        /*0066*/ 	.short	(.L_81 - .L_80)


	//   ....[0]....
.L_80:
        /*0068*/ 	.word	0x000000a0


	//   ....[1]....
        /*006c*/ 	.word	0x000000c0


	//   ....[2]....
        /*0070*/ 	.word	0x000000f0


	//   ....[3]....
        /*0074*/ 	.word	0x00000130


	//   ....[4]....
        /*0078*/ 	.word	0x00000170


	//   ....[5]....
        /*007c*/ 	.word	0x00000280


	//   ....[6]....
        /*0080*/ 	.word	0x000002a0


	//   ....[7]....
        /*0084*/ 	.word	0x000002c0


	//   ....[8]....
        /*0088*/ 	.word	0x000002e0


	//   ....[9]....
        /*008c*/ 	.word	0x00000300


	//----- nvinfo : EIATTR_VRC_CTA_INIT_COUNT
	.align		4
.L_81:
        /*0090*/ 	.byte	0x02, 0x4a
	.zero		1
	.zero		1


	//----- nvinfo : EIATTR_EXIT_INSTR_OFFSETS
	.align		4
        /*0094*/ 	.byte	0x04, 0x1c
        /*0096*/ 	.short	(.L_83 - .L_82)


	//   ....[0]....
.L_82:
        /*0098*/ 	.word	0x000001b0


	//   ....[1]....
        /*009c*/ 	.word	0x00000310


	//   ....[2]....
        /*00a0*/ 	.word	0x00000350


	//----- nvinfo : EIATTR_CBANK_PARAM_SIZE
	.align		4
.L_83:
        /*00a4*/ 	.byte	0x03, 0x19
        /*00a6*/ 	.short	0x000c


	//----- nvinfo : EIATTR_PARAM_CBANK
	.align		4
        /*00a8*/ 	.byte	0x04, 0x0a
        /*00aa*/ 	.short	(.L_85 - .L_84)
	.align		4
.L_84:
        /*00ac*/ 	.word	index@(.nv.constant0._Z11max_helper2Pii)
        /*00b0*/ 	.short	0x0380
        /*00b2*/ 	.short	0x000c


	//----- nvinfo : EIATTR_SW_WAR
	.align		4
.L_85:
        /*00b4*/ 	.byte	0x04, 0x36
        /*00b6*/ 	.short	(.L_87 - .L_86)
.L_86:
        /*00b8*/ 	.word	0x00000008
.L_87:


//--------------------- .nv.info._Z10max_helperPiiS_ --------------------------
	.section	.nv.info._Z10max_helperPiiS_,"",@"SHT_CUDA_INFO"
	.sectionflags	@""
	.align	4


	//----- nvinfo : EIATTR_CUDA_API_VERSION
	.align		4
        /*0000*/ 	.byte	0x04, 0x37
        /*0002*/ 	.short	(.L_89 - .L_88)
.L_88:
        /*0004*/ 	.word	0x00000082


	//----- nvinfo : EIATTR_KPARAM_INFO
	.align		4
.L_89:
        /*0008*/ 	.byte	0x04, 0x17
        /*000a*/ 	.short	(.L_91 - .L_90)
.L_90:
        /*000c*/ 	.word	0x00000000
        /*0010*/ 	.short	0x0002
        /*0012*/ 	.short	0x0010
        /*0014*/ 	.byte	0x00, 0xf5, 0x21, 0x00


	//----- nvinfo : EIATTR_KPARAM_INFO
	.align		4
.L_91:
        /*0018*/ 	.byte	0x04, 0x17
        /*001a*/ 	.short	(.L_93 - .L_92)
.L_92:
        /*001c*/ 	.word	0x00000000
        /*0020*/ 	.short	0x0001
        /*0022*/ 	.short	0x0008
        /*0024*/ 	.byte	0x00, 0xf0, 0x11, 0x00


	//----- nvinfo : EIATTR_KPARAM_INFO
	.align		4
.L_93:
        /*0028*/ 	.byte	0x04, 0x17
        /*002a*/ 	.short	(.L_95 - .L_94)
.L_94:
        /*002c*/ 	.word	0x00000000
        /*0030*/ 	.short	0x0000
        /*0032*/ 	.short	0x0000
        /*0034*/ 	.byte	0x00, 0xf5, 0x21, 0x00


	//----- nvinfo : EIATTR_SPARSE_MMA_MASK
	.align		4
.L_95:
        /*0038*/ 	.byte	0x03, 0x50
        /*003a*/ 	.short	0x0000


	//----- nvinfo : EIATTR_MAXREG_COUNT
	.align		4
        /*003c*/ 	.byte	0x03, 0x1b
        /*003e*/ 	.short	0x00ff


	//----- nvinfo : EIATTR_NUM_BARRIERS
	.align		4
        /*0040*/ 	.byte	0x02, 0x4c
        /*0042*/ 	.byte	0x01
	.zero		1


	//----- nvinfo : EIATTR_MERCURY_ISA_VERSION
	.align		4
        /*0044*/ 	.byte	0x03, 0x5f
        /*0046*/ 	.short	0x0101


	//----- nvinfo : EIATTR_COOP_GROUP_MASK_REGIDS
	.align		4
        /*0048*/ 	.byte	0x04, 0x29
        /*004a*/ 	.short	(.L_97 - .L_96)


	//   ....[0]....
.L_96:
        /*004c*/ 	.word	0xffffffff


	//   ....[1]....
        /*0050*/ 	.word	0xffffffff


	//   ....[2]....
        /*0054*/ 	.word	0xffffffff


	//   ....[3]....
        /*0058*/ 	.word	0xffffffff


	//   ....[4]....
        /*005c*/ 	.word	0xffffffff


	//   ....[5]....
        /*0060*/ 	.word	0xffffffff


	//   ....[6]....
        /*0064*/ 	.word	0xffffffff


	//   ....[7]....
        /*0068*/ 	.word	0xffffffff


	//   ....[8]....
        /*006c*/ 	.word	0xffffffff


	//   ....[9]....
        /*0070*/ 	.word	0xffffffff


	//----- nvinfo : EIATTR_COOP_GROUP_INSTR_OFFSETS
	.align		4
.L_97:
        /*0074*/ 	.byte	0x04, 0x28
        /*0076*/ 	.short	(.L_99 - .L_98)


	//   ....[0]....
.L_98:
        /*0078*/ 	.word	0x00000a70


	//   ....[1]....
        /*007c*/ 	.word	0x00000aa0


	//   ....[2]....
        /*0080*/ 	.word	0x00000ad0


	//   ....[3]....
        /*0084*/ 	.word	0x00000b10


	//   ....[4]....
        /*0088*/ 	.word	0x00000b50


	//   ....[5]....
        /*008c*/ 	.word	0x00000c30


	//   ....[6]....
        /*0090*/ 	.word	0x00000c50


	//   ....[7]....
        /*0094*/ 	.word	0x00000c70


	//   ....[8]....
        /*0098*/ 	.word	0x00000c90


	//   ....[9]....
        /*009c*/ 	.word	0x00000cb0


	//----- nvinfo : EIATTR_VRC_CTA_INIT_COUNT
	.align		4
.L_99:
        /*00a0*/ 	.byte	0x02, 0x4a
	.zero		1
	.zero		1


	//----- nvinfo : EIATTR_EXIT_INSTR_OFFSETS
	.align		4
        /*00a4*/ 	.byte	0x04, 0x1c
        /*00a6*/ 	.short	(.L_101 - .L_100)


	//   ....[0]....
.L_100:
        /*00a8*/ 	.word	0x00000b90


	//   ....[1]....
        /*00ac*/ 	.word	0x00000cc0


	//   ....[2]....
        /*00b0*/ 	.word	0x00000d10


	//----- nvinfo : EIATTR_CRS_STACK_SIZE
	.align		4
.L_101:
        /*00b4*/ 	.byte	0x04, 0x1e
        /*00b6*/ 	.short	(.L_103 - .L_102)
.L_102:
        /*00b8*/ 	.word	0x00000000


	//----- nvinfo : EIATTR_CBANK_PARAM_SIZE
	.align		4
.L_103:
        /*00bc*/ 	.byte	0x03, 0x19
        /*00be*/ 	.short	0x0018


	//----- nvinfo : EIATTR_PARAM_CBANK
	.align		4
        /*00c0*/ 	.byte	0x04, 0x0a
        /*00c2*/ 	.short	(.L_105 - .L_104)
	.align		4
.L_104:
        /*00c4*/ 	.word	index@(.nv.constant0._Z10max_helperPiiS_)
        /*00c8*/ 	.short	0x0380
        /*00ca*/ 	.short	0x0018


	//----- nvinfo : EIATTR_SW_WAR
	.align		4
.L_105:
        /*00cc*/ 	.byte	0x04, 0x36
        /*00ce*/ 	.short	(.L_107 - .L_106)
.L_106:
        /*00d0*/ 	.word	0x00000008
.L_107:


//--------------------- .nv.info._Z11sum_helper2Pii --------------------------
	.section	.nv.info._Z11sum_helper2Pii,"",@"SHT_CUDA_INFO"
	.sectionflags	@""
	.align	4


	//----- nvinfo : EIATTR_CUDA_API_VERSION
	.align		4
        /*0000*/ 	.byte	0x04, 0x37
        /*0002*/ 	.short	(.L_109 - .L_108)
.L_108:
        /*0004*/ 	.word	0x00000082


	//----- nvinfo : EIATTR_KPARAM_INFO
	.align		4
.L_109:
        /*0008*/ 	.byte	0x04, 0x17
        /*000a*/ 	.short	(.L_111 - .L_110)
.L_110:
        /*000c*/ 	.word	0x00000000
        /*0010*/ 	.short	0x0001
        /*0012*/ 	.short	0x0008
        /*0014*/ 	.byte	0x00, 0xf0, 0x11, 0x00


	//----- nvinfo : EIATTR_KPARAM_INFO
	.align		4
.L_111:
        /*0018*/ 	.byte	0x04, 0x17
        /*001a*/ 	.short	(.L_113 - .L_112)
.L_112:
        /*001c*/ 	.word	0x00000000
        /*0020*/ 	.short	0x0000
        /*0022*/ 	.short	0x0000
        /*0024*/ 	.byte	0x00, 0xf5, 0x21, 0x00


	//----- nvinfo : EIATTR_SPARSE_MMA_MASK
	.align		4
.L_113:
        /*0028*/ 	.byte	0x03, 0x50
        /*002a*/ 	.short	0x0000


	//----- nvinfo : EIATTR_MAXREG_COUNT
	.align		4
        /*002c*/ 	.byte	0x03, 0x1b
        /*002e*/ 	.short	0x00ff


	//----- nvinfo : EIATTR_NUM_BARRIERS
	.align		4
        /*0030*/ 	.byte	0x02, 0x4c
        /*0032*/ 	.byte	0x01
	.zero		1


	//----- nvinfo : EIATTR_MERCURY_ISA_VERSION
	.align		4
        /*0034*/ 	.byte	0x03, 0x5f
        /*0036*/ 	.short	0x0101


	//----- nvinfo : EIATTR_COOP_GROUP_MASK_REGIDS
	.align		4
        /*0038*/ 	.byte	0x04, 0x29
        /*003a*/ 	.short	(.L_115 - .L_114)


	//   ....[0]....
.L_114:
        /*003c*/ 	.word	0xffffffff


	//   ....[1]....
        /*0040*/ 	.word	0xffffffff


	//   ....[2]....
        /*0044*/ 	.word	0xffffffff


	//   ....[3]....
        /*0048*/ 	.word	0xffffffff


	//   ....[4]....
        /*004c*/ 	.word	0xffffffff


	//   ....[5]....
        /*0050*/ 	.word	0xffffffff


	//   ....[6]....
        /*0054*/ 	.word	0xffffffff


	//   ....[7]....
        /*0058*/ 	.word	0xffffffff


	//   ....[8]....
        /*005c*/ 	.word	0xffffffff


	//   ....[9]....
        /*0060*/ 	.word	0xffffffff


	//----- nvinfo : EIATTR_COOP_GROUP_INSTR_OFFSETS
	.align		4
.L_115:
        /*0064*/ 	.byte	0x04, 0x28
        /*0066*/ 	.short	(.L_117 - .L_116)


	//   ....[0]....
.L_116:
        /*0068*/ 	.word	0x000000a0


	//   ....[1]....
        /*006c*/ 	.word	0x000000c0


	//   ....[2]....
        /*0070*/ 	.word	0x000000f0


	//   ....[3]....
        /*0074*/ 	.word	0x00000130


	//   ....[4]....
        /*0078*/ 	.word	0x00000170


	//   ....[5]....
        /*007c*/ 	.word	0x00000280


	//   ....[6]....
        /*0080*/ 	.word	0x000002a0


	//   ....[7]....
        /*0084*/ 	.word	0x000002c0


	//   ....[8]....
        /*0088*/ 	.word	0x000002e0


	//   ....[9]....
        /*008c*/ 	.word	0x00000300


	//----- nvinfo : EIATTR_VRC_CTA_INIT_COUNT
	.align		4
.L_117:
        /*0090*/ 	.byte	0x02, 0x4a
	.zero		1
	.zero		1


	//----- nvinfo : EIATTR_EXIT_INSTR_OFFSETS
	.align		4
        /*0094*/ 	.byte	0x04, 0x1c
        /*0096*/ 	.short	(.L_119 - .L_118)


	//   ....[0]....
.L_118:
        /*0098*/ 	.word	0x000001b0


	//   ....[1]....
        /*009c*/ 	.word	0x00000310


	//   ....[2]....
        /*00a0*/ 	.word	0x00000350


	//----- nvinfo : EIATTR_CBANK_PARAM_SIZE
	.align		4
.L_119:
        /*00a4*/ 	.byte	0x03, 0x19
        /*00a6*/ 	.short	0x000c


	//----- nvinfo : EIATTR_PARAM_CBANK
	.align		4
        /*00a8*/ 	.byte	0x04, 0x0a
        /*00aa*/ 	.short	(.L_121 - .L_120)
	.align		4
.L_120:
        /*00ac*/ 	.word	index@(.nv.constant0._Z11sum_helper2Pii)
        /*00b0*/ 	.short	0x0380
        /*00b2*/ 	.short	0x000c


	//----- nvinfo : EIATTR_SW_WAR
	.align		4
.L_121:
        /*00b4*/ 	.byte	0x04, 0x36
        /*00b6*/ 	.short	(.L_123 - .L_122)
.L_122:
        /*00b8*/ 	.word	0x00000008
.L_123:


//--------------------- .nv.info._Z10sum_helperPiiS_ --------------------------
	.section	.nv.info._Z10sum_helperPiiS_,"",@"SHT_CUDA_INFO"
	.sectionflags	@""
	.align	4


	//----- nvinfo : EIATTR_CUDA_API_VERSION
	.align		4
        /*0000*/ 	.byte	0x04, 0x37
        /*0002*/ 	.short	(.L_125 - .L_124)
.L_124:
        /*0004*/ 	.word	0x00000082


	//----- nvinfo : EIATTR_KPARAM_INFO
	.align		4
.L_125:
        /*0008*/ 	.byte	0x04, 0x17
        /*000a*/ 	.short	(.L_127 - .L_126)
.L_126:
        /*000c*/ 	.word	0x00000000
        /*0010*/ 	.short	0x0002
        /*0012*/ 	.short	0x0010
        /*0014*/ 	.byte	0x00, 0xf5, 0x21, 0x00


	//----- nvinfo : EIATTR_KPARAM_INFO
	.align		4
.L_127:
        /*0018*/ 	.byte	0x04, 0x17
        /*001a*/ 	.short	(.L_129 - .L_128)
.L_128:
        /*001c*/ 	.word	0x00000000
        /*0020*/ 	.short	0x0001
        /*0022*/ 	.short	0x0008
        /*0024*/ 	.byte	0x00, 0xf0, 0x11, 0x00


	//----- nvinfo : EIATTR_KPARAM_INFO
	.align		4
.L_129:
        /*0028*/ 	.byte	0x04, 0x17
        /*002a*/ 	.short	(.L_131 - .L_130)
.L_130:
        /*002c*/ 	.word	0x00000000
        /*0030*/ 	.short	0x0000
        /*0032*/ 	.short	0x0000
        /*0034*/ 	.byte	0x00, 0xf5, 0x21, 0x00


	//----- nvinfo : EIATTR_SPARSE_MMA_MASK
	.align		4
.L_131:
        /*0038*/ 	.byte	0x03, 0x50
        /*003a*/ 	.short	0x0000


	//----- nvinfo : EIATTR_MAXREG_COUNT
	.align		4
        /*003c*/ 	.byte	0x03, 0x1b
        /*003e*/ 	.short	0x00ff


	//----- nvinfo : EIATTR_NUM_BARRIERS
	.align		4
        /*0040*/ 	.byte	0x02, 0x4c
        /*0042*/ 	.byte	0x01
	.zero		1


	//----- nvinfo : EIATTR_MERCURY_ISA_VERSION
	.align		4
        /*0044*/ 	.byte	0x03, 0x5f
        /*0046*/ 	.short	0x0101


	//----- nvinfo : EIATTR_COOP_GROUP_MASK_REGIDS
	.align		4
        /*0048*/ 	.byte	0x04, 0x29
        /*004a*/ 	.short	(.L_133 - .L_132)


	//   ....[0]....
.L_132:
        /*004c*/ 	.word	0xffffffff


	//   ....[1]....
        /*0050*/ 	.word	0xffffffff


	//   ....[2]....
        /*0054*/ 	.word	0xffffffff


	//   ....[3]....
        /*0058*/ 	.word	0xffffffff


	//   ....[4]....
        /*005c*/ 	.word	0xffffffff


	//   ....[5]....
        /*0060*/ 	.word	0xffffffff


	//   ....[6]....
        /*0064*/ 	.word	0xffffffff


	//   ....[7]....
        /*0068*/ 	.word	0xffffffff


	//   ....[8]....
        /*006c*/ 	.word	0xffffffff


	//   ....[9]....
        /*0070*/ 	.word	0xffffffff


	//----- nvinfo : EIATTR_COOP_GROUP_INSTR_OFFSETS
	.align		4
.L_133:
        /*0074*/ 	.byte	0x04, 0x28
        /*0076*/ 	.short	(.L_135 - .L_134)


	//   ....[0]....
.L_134:
        /*0078*/ 	.word	0x00000a70


	//   ....[1]....
        /*007c*/ 	.word	0x00000aa0


	//   ....[2]....
        /*0080*/ 	.word	0x00000ac0


	//   ....[3]....
        /*0084*/ 	.word	0x00000af0


	//   ....[4]....
        /*0088*/ 	.word	0x00000b30


	//   ....[5]....
        /*008c*/ 	.word	0x00000c30


	//   ....[6]....
        /*0090*/ 	.word	0x00000c50


	//   ....[7]....
        /*0094*/ 	.word	0x00000c70


	//   ....[8]....
        /*0098*/ 	.word	0x00000c90


	//   ....[9]....
        /*009c*/ 	.word	0x00000cb0


	//----- nvinfo : EIATTR_VRC_CTA_INIT_COUNT
	.align		4
.L_135:
        /*00a0*/ 	.byte	0x02, 0x4a
	.zero		1
	.zero		1


	//----- nvinfo : EIATTR_EXIT_INSTR_OFFSETS
	.align		4
        /*00a4*/ 	.byte	0x04, 0x1c
        /*00a6*/ 	.short	(.L_137 - .L_136)


	//   ....[0]....
.L_136:
        /*00a8*/ 	.word	0x00000b90


	//   ....[1]....
        /*00ac*/ 	.word	0x00000cc0


	//   ....[2]....
        /*00b0*/ 	.word	0x00000d10


	//----- nvinfo : EIATTR_CRS_STACK_SIZE
	.align		4
.L_137:
        /*00b4*/ 	.byte	0x04, 0x1e
        /*00b6*/ 	.short	(.L_139 - .L_138)
.L_138:
        /*00b8*/ 	.word	0x00000000


	//----- nvinfo : EIATTR_CBANK_PARAM_SIZE
	.align		4
.L_139:
        /*00bc*/ 	.byte	0x03, 0x19
        /*00be*/ 	.short	0x0018


	//----- nvinfo : EIATTR_PARAM_CBANK
	.align		4
        /*00c0*/ 	.byte	0x04, 0x0a
        /*00c2*/ 	.short	(.L_141 - .L_140)
	.align		4
.L_140:
        /*00c4*/ 	.word	index@(.nv.constant0._Z10sum_helperPiiS_)
        /*00c8*/ 	.short	0x0380
        /*00ca*/ 	.short	0x0018


	//----- nvinfo : EIATTR_SW_WAR
	.align		4
.L_141:
        /*00cc*/ 	.byte	0x04, 0x36
        /*00ce*/ 	.short	(.L_143 - .L_142)
.L_142:
        /*00d0*/ 	.word	0x00000008
.L_143:


//--------------------- .nv.callgraph             --------------------------
	.section	.nv.callgraph,"",@"SHT_CUDA_CALLGRAPH"
	.align	4
	.sectionentsize	8
	.align		4
        /*0000*/ 	.word	0x00000000
	.align		4
        /*0004*/ 	.word	0xffffffff
	.align		4
        /*0008*/ 	.word	0x00000000
	.align		4
        /*000c*/ 	.word	0xfffffffe
	.align		4
        /*0010*/ 	.word	0x00000000
	.align		4
        /*0014*/ 	.word	0xfffffffd
	.align		4
        /*0018*/ 	.word	0x00000000
	.align		4
        /*001c*/ 	.word	0xfffffffc


//--------------------- .text._Z14argmax_helper2P6valIdxi --------------------------
	.section	.text._Z14argmax_helper2P6valIdxi,"ax",@progbits
	.align	128
        .global         _Z14argmax_helper2P6valIdxi
        .type           _Z14argmax_helper2P6valIdxi,@function
        .size           _Z14argmax_helper2P6valIdxi,(.L_x_33 - _Z14argmax_helper2P6valIdxi)
        .other          _Z14argmax_helper2P6valIdxi,@"STO_CUDA_ENTRY STV_DEFAULT"
_Z14argmax_helper2P6valIdxi:
.text._Z14argmax_helper2P6valIdxi:
[----:B------:R-:W-:Y:S01]  /*0000*/  LDC R1, c[0x0][0x37c] ;  /* 0x0000df00ff017b82 */ /* 0x000fe20000000800 */
[----:B------:R-:W0:Y:S01]  /*0010*/  S2R R9, SR_TID.X ;  /* 0x0000000000097919 */ /* 0x000e220000002100 */
[----:B------:R-:W0:Y:S01]  /*0020*/  LDCU UR4, c[0x0][0x388] ;  /* 0x00007100ff0477ac */ /* 0x000e220008000800 */
[----:B------:R-:W-:Y:S01]  /*0030*/  IMAD.MOV.U32 R0, RZ, RZ, -0x80000000 ;  /* 0x80000000ff007424 */ /* 0x000fe200078e00ff */
[----:B------:R-:W1:Y:S01]  /*0040*/  LDCU.64 UR6, c[0x0][0x358] ;  /* 0x00006b00ff0677ac */ /* 0x000e620008000a00 */
[----:B0-----:R-:W-:-:S13]  /*0050*/  ISETP.GE.AND P0, PT, R9, UR4, PT ;  /* 0x0000000409007c0c */ /* 0x001fda000bf06270 */
[----:B------:R-:W0:Y:S01]  /*0060*/  @!P0 LDC.64 R2, c[0x0][0x380] ;  /* 0x0000e000ff028b82 */ /* 0x000e220000000a00 */
[----:B------:R-:W-:Y:S02]  /*0070*/  IMAD.MOV.U32 R11, RZ, RZ, -0x1 ;  /* 0xffffffffff0b7424 */ /* 0x000fe400078e00ff */
[----:B0-----:R-:W-:-:S05]  /*0080*/  @!P0 IMAD.WIDE.U32 R2, R9, 0x8, R2 ;  /* 0x0000000809028825 */ /* 0x001fca00078e0002 */
[----:B-1----:R-:W2:Y:S04]  /*0090*/  @!P0 LDG.E R0, desc[UR6][R2.64] ;  /* 0x0000000602008981 */ /* 0x002ea8000c1e1900 */
[----:B------:R-:W3:Y:S04]  /*00a0*/  @!P0 LDG.E R11, desc[UR6][R2.64+0x4] ;  /* 0x00000406020b8981 */ /* 0x000ee8000c1e1900 */
[----:B--2---:R-:W0:Y:S04]  /*00b0*/  SHFL.DOWN PT, R5, R0, 0x10, 0x1f ;  /* 0x0a001f0000057f89 */ /* 0x004e2800000e0000 */
[----:B---3--:R-:W1:Y:S01]  /*00c0*/  SHFL.DOWN PT, R4, R11, 0x10, 0x1f ;  /* 0x0a001f000b047f89 */ /* 0x008e6200000e0000 */
[----:B0-----:R-:W-:-:S02]  /*00d0*/  ISETP.NE.AND P1, PT, R5, R0, PT ;  /* 0x000000000500720c */ /* 0x001fc40003f25270 */
[CC--:B------:R-:W-:Y:S02]  /*00e0*/  VIMNMX R6, PT, PT, R5.reuse, R0.reuse, !PT ;  /* 0x0000000005067248 */ /* 0x0c0fe40007fe0100 */
[----:B------:R-:W-:-:S03]  /*00f0*/  ISETP.GT.AND P0, PT, R5, R0, PT ;  /* 0x000000000500720c */ /* 0x000fc60003f04270 */
[----:B------:R-:W0:Y:S06]  /*0100*/  SHFL.DOWN PT, R7, R6, 0x8, 0x1f ;  /* 0x09001f0006077f89 */ /* 0x000e2c00000e0000 */
[----:B-1----:R-:W-:-:S04]  /*0110*/  @!P1 VIMNMX R11, PT, PT, R4, R11, PT ;  /* 0x0000000b040b9248 */ /* 0x002fc80003fe0100 */
[----:B------:R-:W-:-:S05]  /*0120*/  SEL R4, R4, R11, P0 ;  /* 0x0000000b04047207 */ /* 0x000fca0000000000 */
[----:B------:R-:W1:Y:S01]  /*0130*/  SHFL.DOWN PT, R5, R4, 0x8, 0x1f ;  /* 0x09001f0004057f89 */ /* 0x000e6200000e0000 */
[CC--:B0-----:R-:W-:Y:S02]  /*0140*/  ISETP.NE.AND P1, PT, R7.reuse, R6.reuse, PT ;  /* 0x000000060700720c */ /* 0x0c1fe40003f25270 */
[----:B------:R-:W-:Y:S02]  /*0150*/  VIMNMX R2, PT, PT, R6, R7, !PT ;  /* 0x0000000706027248 */ /* 0x000fe40007fe0100 */
        /* <DEDUP_REMOVED lines=10> */
[----:B------:R-:W-:Y:S02]  /*0200*/  SEL R3, R0, R5, P0 ;  /* 0x0000000500037207 */ /* 0x000fe40000000000 */
[----:B------:R-:W-:-:S03]  /*0210*/  LOP3.LUT P0, R0, R9, 0x1f, RZ, 0xc0, !PT ;  /* 0x0000001f09007812 */ /* 0x000fc6000780c0ff */
[----:B------:R-:W1:Y:S01]  /*0220*/  SHFL.DOWN PT, R2, R3, 0x2, 0x1f ;  /* 0x08401f0003027f89 */ /* 0x000e6200000e0000 */
[CC--:B0-----:R-:W-:Y:S02]  /*0230*/  ISETP.NE.AND P2, PT, R7.reuse, R6.reuse, PT ;  /* 0x000000060700720c */ /* 0x0c1fe40003f45270 */
[----:B------:R-:W-:Y:S02]  /*0240*/  VIMNMX R4, PT, PT, R6, R7, !PT ;  /* 0x0000000706047248 */ /* 0x000fe40007fe0100 */
[----:B------:R-:W-:-:S05]  /*0250*/  ISETP.GT.AND P1, PT, R7, R6, PT ;  /* 0x000000060700720c */ /* 0x000fca0003f24270 */
[----:B------:R-:W0:Y:S01]  /*0260*/  @!P0 S2R R8, SR_CgaCtaId ;  /* 0x0000000000088919 */ /* 0x000e220000008800 */
[----:B------:R-:W2:Y:S03]  /*0270*/  SHFL.DOWN PT, R5, R4, 0x1, 0x1f ;  /* 0x08201f0004057f89 */ /* 0x000ea600000e0000 */
[----:B-1----:R-:W-:-:S04]  /*0280*/  @!P2 VIMNMX R3, PT, PT, R3, R2, PT ;  /* 0x000000020303a248 */ /* 0x002fc80003fe0100 */
[----:B------:R-:W-:Y:S02]  /*0290*/  SEL R2, R2, R3, P1 ;  /* 0x0000000302027207 */ /* 0x000fe40000800000 */
[----:B------:R-:W-:-:S03]  /*02a0*/  @!P0 MOV R3, 0x400 ;  /* 0x0000040000038802 */ /* 0x000fc60000000f00 */
[----:B------:R-:W1:Y:S01]  /*02b0*/  SHFL.DOWN PT, R7, R2, 0x1, 0x1f ;  /* 0x08201f0002077f89 */ /* 0x000e6200000e0000 */
[CC--:B--2---:R-:W-:Y:S02]  /*02c0*/  ISETP.NE.AND P2, PT, R5.reuse, R4.reuse, PT ;  /* 0x000000040500720c */ /* 0x0c4fe40003f45270 */
[----:B------:R-:W-:Y:S02]  /*02d0*/  ISETP.GT.AND P1, PT, R5, R4, PT ;  /* 0x000000040500720c */ /* 0x000fe40003f24270 */
[----:B0-----:R-:W-:Y:S02]  /*02e0*/  @!P0 LEA R3, R8, R3, 0x18 ;  /* 0x0000000308038211 */ /* 0x001fe400078ec0ff */
[----:B------:R-:W-:Y:S02]  /*02f0*/  VIMNMX R6, PT, PT, R4, R5, !PT ;  /* 0x0000000504067248 */ /* 0x000fe40007fe0100 */
[----:B------:R-:W-:-:S05]  /*0300*/  @!P0 LEA.HI R3, R9, R3, RZ, 0x1e ;  /* 0x0000000309038211 */ /* 0x000fca00078ff0ff */
[----:B------:R0:W-:Y:S01]  /*0310*/  @!P0 STS [R3], R6 ;  /* 0x0000000603008388 */ /* 0x0001e20000000800 */
[----:B-1----:R-:W-:Y:S02]  /*0320*/  @!P2 VIMNMX R2, PT, PT, R2, R7, PT ;  /* 0x000000070202a248 */ /* 0x002fe40003fe0100 */
[----:B------:R-:W-:Y:S02]  /*0330*/  ISETP.GT.U32.AND P2, PT, R9, 0x1f, PT ;  /* 0x0000001f0900780c */ /* 0x000fe40003f44070 */
[----:B------:R-:W-:-:S05]  /*0340*/  SEL R4, R7, R2, P1 ;  /* 0x0000000207047207 */ /* 0x000fca0000800000 */
[----:B------:R0:W-:Y:S01]  /*0350*/  @!P0 STS [R3+0x4], R4 ;  /* 0x0000040403008388 */ /* 0x0001e20000000800 */
[----:B------:R-:W-:Y:S06]  /*0360*/  BAR.SYNC.DEFER_BLOCKING 0x0 ;  /* 0x0000000000007b1d */ /* 0x000fec0000010000 */
[----:B------:R-:W-:Y:S05]  /*0370*/  @P2 EXIT ;  /* 0x000000000000294d */ /* 0x000fea0003800000 */
[----:B------:R-:W1:Y:S02]  /*0380*/  LDCU UR4, c[0x0][0x360] ;  /* 0x00006c00ff0477ac */ /* 0x000e640008000800 */
[----:B-1----:R-:W-:-:S04]  /*0390*/  UIADD3 UR4, UPT, UPT, UR4, 0x1f, URZ ;  /* 0x0000001f04047890 */ /* 0x002fc8000fffe0ff */
[----:B------:R-:W-:-:S06]  /*03a0*/  USHF.R.U32.HI UR4, URZ, 0x5, UR4 ;  /* 0x00000005ff047899 */ /* 0x000fcc0008011604 */
[----:B------:R-:W-:-:S13]  /*03b0*/  ISETP.GE.U32.AND P0, PT, R0, UR4, PT ;  /* 0x0000000400007c0c */ /* 0x000fda000bf06070 */
[----:B0-----:R-:W0:Y:S01]  /*03c0*/  @!P0 S2R R3, SR_CgaCtaId ;  /* 0x0000000000038919 */ /* 0x001e220000008800 */
[----:B------:R-:W-:-:S04]  /*03d0*/  @!P0 MOV R2, 0x400 ;  /* 0x0000040000028802 */ /* 0x000fc80000000f00 */
[----:B0-----:R-:W-:Y:S01]  /*03e0*/  @!P0 LEA R5, R3, R2, 0x18 ;  /* 0x0000000203058211 */ /* 0x001fe200078ec0ff */
[----:B------:R-:W-:Y:S02]  /*03f0*/  IMAD.MOV.U32 R3, RZ, RZ, -0x1 ;  /* 0xffffffffff037424 */ /* 0x000fe400078e00ff */
[----:B------:R-:W-:Y:S02]  /*0400*/  IMAD.MOV.U32 R2, RZ, RZ, -0x80000000 ;  /* 0x80000000ff027424 */ /* 0x000fe400078e00ff */
[----:B------:R-:W-:-:S05]  /*0410*/  @!P0 IMAD R4, R0, 0x8, R5 ;  /* 0x0000000800048824 */ /* 0x000fca00078e0205 */
[----:B------:R-:W0:Y:S04]  /*0420*/  @!P0 LDS.64 R2, [R4] ;  /* 0x0000000004028984 */ /* 0x000e280000000a00 */
[----:B0-----:R-:W0:Y:S04]  /*0430*/  SHFL.DOWN PT, R5, R2, 0x10, 0x1f ;  /* 0x0a001f0002057f89 */ /* 0x001e2800000e0000 */
[----:B------:R-:W1:Y:S01]  /*0440*/  SHFL.DOWN PT, R6, R3, 0x10, 0x1f ;  /* 0x0a001f0003067f89 */ /* 0x000e6200000e0000 */
[CC--:B0-----:R-:W-:Y:S02]  /*0450*/  ISETP.NE.AND P1, PT, R5.reuse, R2.reuse, PT ;  /* 0x000000020500720c */ /* 0x0c1fe40003f25270 */
[----:B------:R-:W-:-:S02]  /*0460*/  VIMNMX R7, PT, PT, R5, R2, !PT ;  /* 0x0000000205077248 */ /* 0x000fc40007fe0100 */
        /* <DEDUP_REMOVED lines=20> */
[----:B------:R-:W-:Y:S02]  /*05b0*/  ISETP.GT.AND P0, PT, R8, R3, PT ;  /* 0x000000030800720c */ /* 0x000fe40003f04270 */
[----:B------:R-:W-:-:S05]  /*05c0*/  VIMNMX R4, PT, PT, R3, R8, !PT ;  /* 0x0000000803047248 */ /* 0x000fca0007fe0100 */
[----:B------:R0:W2:Y:S04]  /*05d0*/  SHFL.DOWN PT, R9, R4, 0x1, 0x1f ;  /* 0x08201f0004097f89 */ /* 0x0000a800000e0000 */
[----:B-1----:R-:W-:Y:S02]  /*05e0*/  @!P1 VIMNMX R2, PT, PT, R2, R7, PT ;  /* 0x0000000702029248 */ /* 0x002fe40003fe0100 */
[----:B------:R-:W-:Y:S02]  /*05f0*/  ISETP.NE.AND P1, PT, R0, RZ, PT ;  /* 0x000000ff0000720c */ /* 0x000fe40003f25270 */
[----:B------:R-:W-:-:S05]  /*0600*/  SEL R7, R7, R2, P0 ;  /* 0x0000000207077207 */ /* 0x000fca0000000000 */
[----:B------:R0:W1:Y:S06]  /*0610*/  SHFL.DOWN PT, R0, R7, 0x1, 0x1f ;  /* 0x08201f0007007f89 */ /* 0x00006c00000e0000 */
[----:B--2---:R-:W-:Y:S05]  /*0620*/  @P1 EXIT ;  /* 0x000000000000194d */ /* 0x004fea0003800000 */
[----:B------:R-:W2:Y:S01]  /*0630*/  LDC.64 R2, c[0x0][0x380] ;  /* 0x0000e000ff027b82 */ /* 0x000ea20000000a00 */
[CC--:B------:R-:W-:Y:S02]  /*0640*/  ISETP.NE.AND P1, PT, R9.reuse, R4.reuse, PT ;  /* 0x000000040900720c */ /* 0x0c0fe40003f25270 */
[----:B------:R-:W-:Y:S02]  /*0650*/  ISETP.GT.AND P0, PT, R9, R4, PT ;  /* 0x000000040900720c */ /* 0x000fe40003f04270 */
[----:B------:R-:W-:-:S09]  /*0660*/  VIMNMX R9, PT, PT, R4, R9, !PT ;  /* 0x0000000904097248 */ /* 0x000fd20007fe0100 */
[----:B01----:R-:W-:-:S04]  /*0670*/  @!P1 VIMNMX R7, PT, PT, R7, R0, PT ;  /* 0x0000000007079248 */ /* 0x003fc80003fe0100 */
[----:B------:R-:W-:Y:S01]  /*0680*/  SEL R7, R0, R7, P0 ;  /* 0x0000000700077207 */ /* 0x000fe20000000000 */
[----:B--2---:R-:W-:Y:S04]  /*0690*/  STG.E desc[UR6][R2.64], R9 ;  /* 0x0000000902007986 */ /* 0x004fe8000c101906 */
[----:B------:R-:W-:Y:S01]  /*06a0*/  STG.E desc[UR6][R2.64+0x4], R7 ;  /* 0x0000040702007986 */ /* 0x000fe2000c101906 */
[----:B------:R-:W-:Y:S05]  /*06b0*/  EXIT ;  /* 0x000000000000794d */ /* 0x000fea0003800000 */
.L_x_0:
[----:B------:R-:W-:-:S00]  /*06c0*/  BRA `(.L_x_0) ;  /* 0xfffffffc00fc7947 */ /* 0x000fc0000383ffff */
[----:B------:R-:W-:-:S00]  /*06d0*/  NOP ;  /* 0x0000000000007918 */ /* 0x000fc00000000000 */
        /* <DEDUP_REMOVED lines=10> */
.L_x_33:


//--------------------- .text._Z13argmax_helperPiiP6valIdx --------------------------
	.section	.text._Z13argmax_helperPiiP6valIdx,"ax",@progbits
	.align	128
        .global         _Z13argmax_helperPiiP6valIdx
        .type           _Z13argmax_helperPiiP6valIdx,@function
        .size           _Z13argmax_helperPiiP6valIdx,(.L_x_34 - _Z13argmax_helperPiiP6valIdx)
        .other          _Z13argmax_helperPiiP6valIdx,@"STO_CUDA_ENTRY STV_DEFAULT"
_Z13argmax_helperPiiP6valIdx:
.text._Z13argmax_helperPiiP6valIdx:
[----:B------:R-:W-:Y:S01]  /*0000*/  LDC R1, c[0x0][0x37c] ;  /* 0x0000df00ff017b82 */ /* 0x000fe20000000800 */
[----:B------:R-:W0:Y:S01]  /*0010*/  S2R R0, SR_CTAID.X ;  /* 0x0000000000007919 */ /* 0x000e220000002500 */
[----:B------:R-:W0:Y:S01]  /*0020*/  LDCU UR5, c[0x0][0x360] ;  /* 0x00006c00ff0577ac */ /* 0x000e220008000800 */
[----:B------:R-:W-:Y:S01]  /*0030*/  BSSY.RECONVERGENT B0, `(.L_x_1) ;  /* 0x0000016000007945 */ /* 0x000fe20003800200 */
[----:B------:R-:W-:Y:S01]  /*0040*/  IMAD.MOV.U32 R8, RZ, RZ, -0x80000000 ;  /* 0x80000000ff087424 */ /* 0x000fe200078e00ff */
[----:B------:R-:W0:Y:S01]  /*0050*/  S2R R3, SR_TID.X ;  /* 0x0000000000037919 */ /* 0x000e220000002100 */
[----:B------:R-:W1:Y:S01]  /*0060*/  LDCU UR4, c[0x0][0x388] ;  /* 0x00007100ff0477ac */ /* 0x000e620008000800 */
[----:B------:R-:W-:Y:S01]  /*0070*/  IMAD.MOV.U32 R9, RZ, RZ, -0x1 ;  /* 0xffffffffff097424 */ /* 0x000fe200078e00ff */
[----:B------:R-:W2:Y:S01]  /*0080*/  LDCU.64 UR6, c[0x0][0x358] ;  /* 0x00006b00ff0677ac */ /* 0x000ea20008000a00 */
[----:B0-----:R-:W-:-:S05]  /*0090*/  IMAD R2, R0, UR5, R3 ;  /* 0x0000000500027c24 */ /* 0x001fca000f8e0203 */
[----:B-1----:R-:W-:-:S13]  /*00a0*/  ISETP.GE.AND P0, PT, R2, UR4, PT ;  /* 0x0000000402007c0c */ /* 0x002fda000bf06270 */
[----:B--2---:R-:W-:Y:S05]  /*00b0*/  @P0 BRA `(.L_x_2) ;  /* 0x0000000000340947 */ /* 0x004fea0003800000 */
[----:B------:R-:W0:Y:S01]  /*00c0*/  LDC R11, c[0x0][0x370] ;  /* 0x0000dc00ff0b7b82 */ /* 0x000e220000000800 */
[----:B------:R-:W-:Y:S02]  /*00d0*/  IMAD.MOV.U32 R9, RZ, RZ, -0x1 ;  /* 0xffffffffff097424 */ /* 0x000fe400078e00ff */
[----:B------:R-:W-:-:S05]  /*00e0*/  IMAD.MOV.U32 R8, RZ, RZ, -0x80000000 ;  /* 0x80000000ff087424 */ /* 0x000fca00078e00ff */
[----:B------:R-:W1:Y:S01]  /*00f0*/  LDC.64 R6, c[0x0][0x380] ;  /* 0x0000e000ff067b82 */ /* 0x000e620000000a00 */
[----:B0-----:R-:W-:-:S07]  /*0100*/  IMAD R11, R11, UR5, RZ ;  /* 0x000000050b0b7c24 */ /* 0x001fce000f8e02ff */
.L_x_3:
[----:B-1----:R-:W-:-:S06]  /*0110*/  IMAD.WIDE R4, R2, 0x4, R6 ;  /* 0x0000000402047825 */ /* 0x002fcc00078e0206 */
[----:B------:R-:W2:Y:S02]  /*0120*/  LDG.E R5, desc[UR6][R4.64] ;  /* 0x0000000604057981 */ /* 0x000ea4000c1e1900 */
[CC--:B--2---:R-:W-:Y:S02]  /*0130*/  ISETP.GT.AND P0, PT, R5.reuse, R8.reuse, PT ;  /* 0x000000080500720c */ /* 0x0c4fe40003f04270 */
[----:B------:R-:W-:Y:S02]  /*0140*/  VIMNMX R8, PT, PT, R5, R8, !PT ;  /* 0x0000000805087248 */ /* 0x000fe40007fe0100 */
[----:B------:R-:W-:Y:S01]  /*0150*/  SEL R9, R2, R9, P0 ;  /* 0x0000000902097207 */ /* 0x000fe20000000000 */
[----:B------:R-:W-:-:S05]  /*0160*/  IMAD.IADD R2, R11, 0x1, R2 ;  /* 0x000000010b027824 */ /* 0x000fca00078e0202 */
[----:B------:R-:W-:-:S13]  /*0170*/  ISETP.GE.AND P0, PT, R2, UR4, PT ;  /* 0x0000000402007c0c */ /* 0x000fda000bf06270 */
[----:B------:R-:W-:Y:S05]  /*0180*/  @!P0 BRA `(.L_x_3) ;  /* 0xfffffffc00e08947 */ /* 0x000fea000383ffff */
.L_x_2:
[----:B------:R-:W-:Y:S05]  /*0190*/  BSYNC.RECONVERGENT B0 ;  /* 0x0000000000007941 */ /* 0x000fea0003800200 */
.L_x_1:
[----:B------:R-:W0:Y:S04]  /*01a0*/  SHFL.DOWN PT, R5, R8, 0x10, 0x1f ;  /* 0x0a001f0008057f89 */ /* 0x000e2800000e0000 */
[----:B------:R-:W1:Y:S01]  /*01b0*/  SHFL.DOWN PT, R2, R9, 0x10, 0x1f ;  /* 0x0a001f0009027f89 */ /* 0x000e6200000e0000 */
[CC--:B0-----:R-:W-:Y:S02]  /*01c0*/  ISETP.NE.AND P1, PT, R5.reuse, R8.reuse, PT ;  /* 0x000000080500720c */ /* 0x0c1fe40003f25270 */
        /* <DEDUP_REMOVED lines=36> */
[----:B-1----:R-:W-:-:S04]  /*0410*/  @!P2 VIMNMX R9, PT, PT, R9, R8, PT ;  /* 0x000000080909a248 */ /* 0x002fc80003fe0100 */
[----:B------:R-:W-:Y:S02]  /*0420*/  SEL R5, R8, R9, P1 ;  /* 0x0000000908057207 */ /* 0x000fe40000800000 */
[----:B------:R-:W-:-:S03]  /*0430*/  ISETP.GT.U32.AND P1, PT, R3, 0x1f, PT ;  /* 0x0000001f0300780c */ /* 0x000fc60003f24070 */
[----:B------:R0:W-:Y:S01]  /*0440*/  @!P0 STS [R4+0x4], R5 ;  /* 0x0000040504008388 */ /* 0x0001e20000000800 */
[----:B------:R-:W-:Y:S09]  /*0450*/  BAR.SYNC.DEFER_BLOCKING 0x0 ;  /* 0x0000000000007b1d */ /* 0x000ff20000010000 */
[----:B0-----:R-:W-:Y:S05]  /*0460*/  @P1 EXIT ;  /* 0x000000000000194d */ /* 0x001fea0003800000 */
[----:B------:R-:W-:Y:S01]  /*0470*/  UIADD3 UR4, UPT, UPT, UR5, 0x1f, URZ ;  /* 0x0000001f05047890 */ /* 0x000fe2000fffe0ff */
[----:B------:R-:W-:-:S03]  /*0480*/  IMAD.MOV.U32 R5, RZ, RZ, -0x1 ;  /* 0xffffffffff057424 */ /* 0x000fc600078e00ff */
[----:B------:R-:W-:-:S06]  /*0490*/  USHF.R.U32.HI UR4, URZ, 0x5, UR4 ;  /* 0x00000005ff047899 */ /* 0x000fcc0008011604 */
[----:B------:R-:W-:-:S13]  /*04a0*/  ISETP.GE.U32.AND P0, PT, R2, UR4, PT ;  /* 0x0000000402007c0c */ /* 0x000fda000bf06070 */
[----:B------:R-:W0:Y:S01]  /*04b0*/  @!P0 S2R R4, SR_CgaCtaId ;  /* 0x0000000000048919 */ /* 0x000e220000008800 */
[----:B------:R-:W-:-:S04]  /*04c0*/  @!P0 MOV R3, 0x400 ;  /* 0x0000040000038802 */ /* 0x000fc80000000f00 */
[----:B0-----:R-:W-:Y:S01]  /*04d0*/  @!P0 LEA R3, R4, R3, 0x18 ;  /* 0x0000000304038211 */ /* 0x001fe200078ec0ff */
[----:B------:R-:W-:-:S04]  /*04e0*/  IMAD.MOV.U32 R4, RZ, RZ, -0x80000000 ;  /* 0x80000000ff047424 */ /* 0x000fc800078e00ff */
        /* <DEDUP_REMOVED lines=40> */
[----:B--2---:R-:W-:-:S05]  /*0770*/  IMAD.WIDE.U32 R2, R0, 0x8, R2 ;  /* 0x0000000800027825 */ /* 0x004fca00078e0002 */
[----:B------:R-:W-:Y:S04]  /*0780*/  STG.E desc[UR6][R2.64], R7 ;  /* 0x0000000702007986 */ /* 0x000fe8000c101906 */
[----:B------:R-:W-:Y:S01]  /*0790*/  STG.E desc[UR6][R2.64+0x4], R5 ;  /* 0x0000040502007986 */ /* 0x000fe2000c101906 */
[----:B------:R-:W-:Y:S05]  /*07a0*/  EXIT ;  /* 0x000000000000794d */ /* 0x000fea0003800000 */
.L_x_4:
        /* <DEDUP_REMOVED lines=13> */
.L_x_34:


//--------------------- .text._Z11max_helper2Pii  --------------------------
	.section	.text._Z11max_helper2Pii,"ax",@progbits
	.align	128
        .global         _Z11max_helper2Pii
        .type           _Z11max_helper2Pii,@function
        .size           _Z11max_helper2Pii,(.L_x_35 - _Z11max_helper2Pii)
        .other          _Z11max_helper2Pii,@"STO_CUDA_ENTRY STV_DEFAULT"
_Z11max_helper2Pii:
.text._Z11max_helper2Pii:
[----:B------:R-:W-:Y:S01]  /*0000*/  LDC R1, c[0x0][0x37c] ;  /* 0x0000df00ff017b82 */ /* 0x000fe20000000800 */
[----:B------:R-:W0:Y:S01]  /*0010*/  S2R R11, SR_TID.X ;  /* 0x00000000000b7919 */ /* 0x000e220000002100 */
[----:B------:R-:W0:Y:S01]  /*0020*/  LDCU UR8, c[0x0][0x388] ;  /* 0x00007100ff0877ac */ /* 0x000e220008000800 */
[----:B------:R-:W-:Y:S01]  /*0030*/  IMAD.MOV.U32 R0, RZ, RZ, -0x80000000 ;  /* 0x80000000ff007424 */ /* 0x000fe200078e00ff */
[----:B------:R-:W1:Y:S01]  /*0040*/  LDCU.64 UR6, c[0x0][0x358] ;  /* 0x00006b00ff0677ac */ /* 0x000e620008000a00 */
[----:B0-----:R-:W-:-:S13]  /*0050*/  ISETP.GE.AND P0, PT, R11, UR8, PT ;  /* 0x000000080b007c0c */ /* 0x001fda000bf06270 */
[----:B------:R-:W0:Y:S02]  /*0060*/  @!P0 LDC.64 R2, c[0x0][0x380] ;  /* 0x0000e000ff028b82 */ /* 0x000e240000000a00 */
[----:B0-----:R-:W-:-:S05]  /*0070*/  @!P0 IMAD.WIDE.U32 R2, R11, 0x4, R2 ;  /* 0x000000040b028825 */ /* 0x001fca00078e0002 */
[----:B-1----:R-:W2:Y:S01]  /*0080*/  @!P0 LDG.E R0, desc[UR6][R2.64] ;  /* 0x0000000602008981 */ /* 0x002ea2000c1e1900 */
[----:B------:R-:W-:-:S03]  /*0090*/  ISETP.GT.U32.AND P1, PT, R11, 0x1f, PT ;  /* 0x0000001f0b00780c */ /* 0x000fc60003f24070 */
[----:B--2---:R-:W0:Y:S02]  /*00a0*/  SHFL.DOWN PT, R5, R0, 0x10, 0x1f ;  /* 0x0a001f0000057f89 */ /* 0x004e2400000e0000 */
[----:B0-----:R-:W-:-:S05]  /*00b0*/  VIMNMX R5, PT, PT, R5, R0, !PT ;  /* 0x0000000005057248 */ /* 0x001fca0007fe0100 */
[----:B------:R-:W0:Y:S02]  /*00c0*/  SHFL.DOWN PT, R4, R5, 0x8, 0x1f ;  /* 0x09001f0005047f89 */ /* 0x000e2400000e0000 */
[----:B0-----:R-:W-:Y:S02]  /*00d0*/  VIMNMX R6, PT, PT, R5, R4, !PT ;  /* 0x0000000405067248 */ /* 0x001fe40007fe0100 */
[----:B------:R-:W-:-:S03]  /*00e0*/  LOP3.LUT P0, R4, R11, 0x1f, RZ, 0xc0, !PT ;  /* 0x0000001f0b047812 */ /* 0x000fc6000780c0ff */
[----:B------:R-:W0:Y:S10]  /*00f0*/  SHFL.DOWN PT, R7, R6, 0x4, 0x1f ;  /* 0x08801f0006077f89 */ /* 0x000e3400000e0000 */
[----:B------:R-:W1:Y:S01]  /*0100*/  @!P0 S2R R9, SR_CgaCtaId ;  /* 0x0000000000098919 */ /* 0x000e620000008800 */
[----:B------:R-:W-:-:S02]  /*0110*/  @!P0 MOV R0, 0x400 ;  /* 0x0000040000008802 */ /* 0x000fc40000000f00 */
[----:B0-----:R-:W-:-:S05]  /*0120*/  VIMNMX R7, PT, PT, R6, R7, !PT ;  /* 0x0000000706077248 */ /* 0x001fca0007fe0100 */
[----:B------:R-:W0:Y:S01]  /*0130*/  SHFL.DOWN PT, R8, R7, 0x2, 0x1f ;  /* 0x08401f0007087f89 */ /* 0x000e2200000e0000 */
[----:B-1----:R-:W-:-:S04]  /*0140*/  @!P0 LEA R0, R9, R0, 0x18 ;  /* 0x0000000009008211 */ /* 0x002fc800078ec0ff */
[----:B------:R-:W-:Y:S02]  /*0150*/  @!P0 LEA.HI R0, R11, R0, RZ, 0x1d ;  /* 0x000000000b008211 */ /* 0x000fe400078fe8ff */
[----:B0-----:R-:W-:-:S05]  /*0160*/  VIMNMX R8, PT, PT, R7, R8, !PT ;  /* 0x0000000807087248 */ /* 0x001fca0007fe0100 */
[----:B------:R-:W0:Y:S02]  /*0170*/  SHFL.DOWN PT, R3, R8, 0x1, 0x1f ;  /* 0x08201f0008037f89 */ /* 0x000e2400000e0000 */
[----:B0-----:R-:W-:-:S05]  /*0180*/  VIMNMX R3, PT, PT, R8, R3, !PT ;  /* 0x0000000308037248 */ /* 0x001fca0007fe0100 */
[----:B------:R0:W-:Y:S01]  /*0190*/  @!P0 STS [R0], R3 ;  /* 0x0000000300008388 */ /* 0x0001e20000000800 */
[----:B------:R-:W-:Y:S06]  /*01a0*/  BAR.SYNC.DEFER_BLOCKING 0x0 ;  /* 0x0000000000007b1d */ /* 0x000fec0000010000 */
[----:B------:R-:W-:Y:S05]  /*01b0*/  @P1 EXIT ;  /* 0x000000000000194d */ /* 0x000fea0003800000 */
[----:B------:R-:W-:-:S04]  /*01c0*/  UIADD3 UR4, UPT, UPT, UR8, 0x1f, URZ ;  /* 0x0000001f08047890 */ /* 0x000fc8000fffe0ff */
[----:B------:R-:W-:-:S04]  /*01d0*/  USHF.R.S32.HI UR5, URZ, 0x1f, UR4 ;  /* 0x0000001fff057899 */ /* 0x000fc80008011404 */
[----:B------:R-:W-:-:S04]  /*01e0*/  ULEA.HI UR5, UR5, UR4, URZ, 0x5 ;  /* 0x0000000405057291 */ /* 0x000fc8000f8f28ff */
[----:B------:R-:W-:-:S06]  /*01f0*/  USHF.R.S32.HI UR5, URZ, 0x5, UR5 ;  /* 0x00000005ff057899 */ /* 0x000fcc0008011405 */
[----:B------:R-:W-:-:S13]  /*0200*/  ISETP.GE.AND P0, PT, R4, UR5, PT ;  /* 0x0000000504007c0c */ /* 0x000fda000bf06270 */
[----:B0-----:R-:W0:Y:S01]  /*0210*/  @!P0 S2R R3, SR_CgaCtaId ;  /* 0x0000000000038919 */ /* 0x001e220000008800 */
[----:B------:R-:W-:-:S04]  /*0220*/  @!P0 MOV R0, 0x400 ;  /* 0x0000040000008802 */ /* 0x000fc80000000f00 */
[----:B0-----:R-:W-:Y:S01]  /*0230*/  @!P0 LEA R3, R3, R0, 0x18 ;  /* 0x0000000003038211 */ /* 0x001fe200078ec0ff */
[----:B------:R-:W-:-:S04]  /*0240*/  IMAD.MOV.U32 R0, RZ, RZ, -0x80000000 ;  /* 0x80000000ff007424 */ /* 0x000fc800078e00ff */
[----:B------:R-:W-:-:S05]  /*0250*/  @!P0 IMAD R2, R4, 0x4, R3 ;  /* 0x0000000404028824 */ /* 0x000fca00078e0203 */
[----:B------:R-:W0:Y:S01]  /*0260*/  @!P0 LDS R0, [R2] ;  /* 0x0000000002008984 */ /* 0x000e220000000800 */
[----:B------:R-:W-:-:S03]  /*0270*/  ISETP.NE.AND P0, PT, R4, RZ, PT ;  /* 0x000000ff0400720c */ /* 0x000fc60003f05270 */
[----:B0-----:R-:W0:Y:S02]  /*0280*/  SHFL.DOWN PT, R3, R0, 0x10, 0x1f ;  /* 0x0a001f0000037f89 */ /* 0x001e2400000e0000 */
[----:B0-----:R-:W-:-:S05]  /*0290*/  VIMNMX R3, PT, PT, R3, R0, !PT ;  /* 0x0000000003037248 */ /* 0x001fca0007fe0100 */
[----:B------:R-:W0:Y:S02]  /*02a0*/  SHFL.DOWN PT, R6, R3, 0x8, 0x1f ;  /* 0x09001f0003067f89 */ /* 0x000e2400000e0000 */
[----:B0-----:R-:W-:-:S05]  /*02b0*/  VIMNMX R6, PT, PT, R3, R6, !PT ;  /* 0x0000000603067248 */ /* 0x001fca0007fe0100 */
[----:B------:R-:W0:Y:S02]  /*02c0*/  SHFL.DOWN PT, R5, R6, 0x4, 0x1f ;  /* 0x08801f0006057f89 */ /* 0x000e2400000e0000 */
[----:B0-----:R-:W-:-:S05]  /*02d0*/  VIMNMX R5, PT, PT, R6, R5, !PT ;  /* 0x0000000506057248 */ /* 0x001fca0007fe0100 */
[----:B------:R-:W0:Y:S02]  /*02e0*/  SHFL.DOWN PT, R8, R5, 0x2, 0x1f ;  /* 0x08401f0005087f89 */ /* 0x000e2400000e0000 */
[----:B0-----:R-:W-:-:S05]  /*02f0*/  VIMNMX R8, PT, PT, R5, R8, !PT ;  /* 0x0000000805087248 */ /* 0x001fca0007fe0100 */
[----:B------:R0:W1:Y:S01]  /*0300*/  SHFL.DOWN PT, R7, R8, 0x1, 0x1f ;  /* 0x08201f0008077f89 */ /* 0x00006200000e0000 */
[----:B------:R-:W-:Y:S05]  /*0310*/  @P0 EXIT ;  /* 0x000000000000094d */ /* 0x000fea0003800000 */
[----:B------:R-:W2:Y:S01]  /*0320*/  LDC.64 R2, c[0x0][0x380] ;  /* 0x0000e000ff027b82 */ /* 0x000ea20000000a00 */
[----:B-1----:R-:W-:-:S05]  /*0330*/  VIMNMX R7, PT, PT, R8, R7, !PT ;  /* 0x0000000708077248 */ /* 0x002fca0007fe0100 */
[----:B--2---:R-:W-:Y:S01]  /*0340*/  STG.E desc[UR6][R2.64], R7 ;  /* 0x0000000702007986 */ /* 0x004fe2000c101906 */
[----:B------:R-:W-:Y:S05]  /*0350*/  EXIT ;  /* 0x000000000000794d */ /* 0x000fea0003800000 */
.L_x_5:
        /* <DEDUP_REMOVED lines=10> */
.L_x_35:


//--------------------- .text._Z10max_helperPiiS_ --------------------------
	.section	.text._Z10max_helperPiiS_,"ax",@progbits
	.align	128
        .global         _Z10max_helperPiiS_
        .type           _Z10max_helperPiiS_,@function
        .size           _Z10max_helperPiiS_,(.L_x_36 - _Z10max_helperPiiS_)
        .other          _Z10max_helperPiiS_,@"STO_CUDA_ENTRY STV_DEFAULT"
_Z10max_helperPiiS_:
.text._Z10max_helperPiiS_:
[----:B------:R-:W-:Y:S01]  /*0000*/  LDC R1, c[0x0][0x37c] ;  /* 0x0000df00ff017b82 */ /* 0x000fe20000000800 */
[----:B------:R-:W0:Y:S01]  /*0010*/  S2R R0, SR_CTAID.X ;  /* 0x0000000000007919 */ /* 0x000e220000002500 */
[----:B------:R-:W0:Y:S06]  /*0020*/  LDCU UR5, c[0x0][0x360] ;  /* 0x00006c00ff0577ac */ /* 0x000e2c0008000800 */
[----:B------:R-:W1:Y:S01]  /*0030*/  LDC R2, c[0x0][0x370] ;  /* 0x0000dc00ff027b82 */ /* 0x000e620000000800 */
[----:B------:R-:W-:Y:S01]  /*0040*/  BSSY.RECONVERGENT B2, `(.L_x_6) ;  /* 0x00000a1000027945 */ /* 0x000fe20003800200 */
[----:B------:R-:W0:Y:S01]  /*0050*/  S2R R3, SR_TID.X ;  /* 0x0000000000037919 */ /* 0x000e220000002100 */
[----:B------:R-:W2:Y:S01]  /*0060*/  LDCU UR4, c[0x0][0x388] ;  /* 0x00007100ff0477ac */ /* 0x000ea20008000800 */
[----:B------:R-:W-:Y:S01]  /*0070*/  IMAD.MOV.U32 R28, RZ, RZ, -0x80000000 ;  /* 0x80000000ff1c7424 */ /* 0x000fe200078e00ff */
[----:B------:R-:W3:Y:S01]  /*0080*/  LDCU.64 UR6, c[0x0][0x358] ;  /* 0x00006b00ff0677ac */ /* 0x000ee20008000a00 */
[----:B0-----:R-:W-:-:S05]  /*0090*/  IMAD R7, R0, UR5, R3 ;  /* 0x0000000500077c24 */ /* 0x001fca000f8e0203 */
[----:B--2---:R-:W-:-:S13]  /*00a0*/  ISETP.GE.AND P0, PT, R7, UR4, PT ;  /* 0x0000000407007c0c */ /* 0x004fda000bf06270 */
[----:B-1-3--:R-:W-:Y:S05]  /*00b0*/  @P0 BRA `(.L_x_7) ;  /* 0x0000000800640947 */ /* 0x00afea0003800000 */
[----:B------:R-:W-:Y:S01]  /*00c0*/  IMAD R2, R2, UR5, RZ ;  /* 0x0000000502027c24 */ /* 0x000fe2000f8e02ff */
[----:B------:R-:W-:Y:S01]  /*00d0*/  BSSY.RECONVERGENT B1, `(.L_x_8) ;  /* 0x000008c000017945 */ /* 0x000fe20003800200 */
[----:B------:R-:W-:Y:S02]  /*00e0*/  IMAD.MOV.U32 R28, RZ, RZ, -0x80000000 ;  /* 0x80000000ff1c7424 */ /* 0x000fe400078e00ff */
[----:B------:R-:W0:Y:S01]  /*00f0*/  I2F.U32.RP R10, R2 ;  /* 0x00000002000a7306 */ /* 0x000e220000209000 */
[C---:B------:R-:W-:Y:S01]  /*0100*/  IMAD.IADD R6, R2.reuse, 0x1, R7 ;  /* 0x0000000102067824 */ /* 0x040fe200078e0207 */
[----:B------:R-:W-:Y:S01]  /*0110*/  ISETP.NE.U32.AND P2, PT, R2, RZ, PT ;  /* 0x000000ff0200720c */ /* 0x000fe20003f45070 */
[----:B------:R-:W-:-:S03]  /*0120*/  IMAD.MOV R11, RZ, RZ, -R2 ;  /* 0x000000ffff0b7224 */ /* 0x000fc600078e0a02 */
[C---:B------:R-:W-:Y:S02]  /*0130*/  ISETP.GE.AND P0, PT, R6.reuse, UR4, PT ;  /* 0x0000000406007c0c */ /* 0x040fe4000bf06270 */
[----:B------:R-:W-:Y:S02]  /*0140*/  VIMNMX R9, PT, PT, R6, UR4, !PT ;  /* 0x0000000406097c48 */ /* 0x000fe4000ffe0100 */
[----:B------:R-:W-:-:S04]  /*0150*/  SEL R8, RZ, 0x1, P0 ;  /* 0x00000001ff087807 */ /* 0x000fc80000000000 */
[----:B------:R-:W-:Y:S01]  /*0160*/  IADD3 R9, PT, PT, R9, -R6, -R8 ;  /* 0x8000000609097210 */ /* 0x000fe20007ffe808 */
[----:B0-----:R-:W0:Y:S02]  /*0170*/  MUFU.RCP R10, R10 ;  /* 0x0000000a000a7308 */ /* 0x001e240000001000 */
[----:B0-----:R-:W-:-:S06]  /*0180*/  VIADD R4, R10, 0xffffffe ;  /* 0x0ffffffe0a047836 */ /* 0x001fcc0000000000 */
[----:B------:R0:W1:Y:S02]  /*0190*/  F2I.FTZ.U32.TRUNC.NTZ R5, R4 ;  /* 0x0000000400057305 */ /* 0x000064000021f000 */
[----:B0-----:R-:W-:Y:S02]  /*01a0*/  IMAD.MOV.U32 R4, RZ, RZ, RZ ;  /* 0x000000ffff047224 */ /* 0x001fe400078e00ff */
[----:B-1----:R-:W-:-:S04]  /*01b0*/  IMAD R11, R11, R5, RZ ;  /* 0x000000050b0b7224 */ /* 0x002fc800078e02ff */
[----:B------:R-:W-:-:S06]  /*01c0*/  IMAD.HI.U32 R10, R5, R11, R4 ;  /* 0x0000000b050a7227 */ /* 0x000fcc00078e0004 */
[----:B------:R-:W-:-:S05]  /*01d0*/  IMAD.HI.U32 R5, R10, R9, RZ ;  /* 0x000000090a057227 */ /* 0x000fca00078e00ff */
[----:B------:R-:W-:-:S05]  /*01e0*/  IADD3 R4, PT, PT, -R5, RZ, RZ ;  /* 0x000000ff05047210 */ /* 0x000fca0007ffe1ff */
[----:B------:R-:W-:-:S05]  /*01f0*/  IMAD R9, R2, R4, R9 ;  /* 0x0000000402097224 */ /* 0x000fca00078e0209 */
[----:B------:R-:W-:-:S13]  /*0200*/  ISETP.GE.U32.AND P0, PT, R9, R2, PT ;  /* 0x000000020900720c */ /* 0x000fda0003f06070 */
[----:B------:R-:W-:Y:S02]  /*0210*/  @P0 IMAD.IADD R9, R9, 0x1, -R2 ;  /* 0x0000000109090824 */ /* 0x000fe400078e0a02 */
[----:B------:R-:W-:-:S03]  /*0220*/  @P0 VIADD R5, R5, 0x1 ;  /* 0x0000000105050836 */ /* 0x000fc60000000000 */
[----:B------:R-:W-:-:S13]  /*0230*/  ISETP.GE.U32.AND P1, PT, R9, R2, PT ;  /* 0x000000020900720c */ /* 0x000fda0003f26070 */
[----:B------:R-:W-:Y:S01]  /*0240*/  @P1 VIADD R5, R5, 0x1 ;  /* 0x0000000105051836 */ /* 0x000fe20000000000 */
[----:B------:R-:W-:-:S05]  /*0250*/  @!P2 LOP3.LUT R5, RZ, R2, RZ, 0x33, !PT ;  /* 0x00000002ff05a212 */ /* 0x000fca00078e33ff */
[----:B------:R-:W-:-:S05]  /*0260*/  IMAD.IADD R5, R8, 0x1, R5 ;  /* 0x0000000108057824 */ /* 0x000fca00078e0205 */
[C---:B------:R-:W-:Y:S02]  /*0270*/  ISETP.GE.U32.AND P0, PT, R5.reuse, 0x3, PT ;  /* 0x000000030500780c */ /* 0x040fe40003f06070 */
[----:B------:R-:W-:-:S04]  /*0280*/  IADD3 R6, PT, PT, R5, 0x1, RZ ;  /* 0x0000000105067810 */ /* 0x000fc80007ffe0ff */
[----:B------:R-:W-:-:S07]  /*0290*/  LOP3.LUT R5, R6, 0x3, RZ, 0xc0, !PT ;  /* 0x0000000306057812 */ /* 0x000fce00078ec0ff */
[----:B------:R-:W-:Y:S05]  /*02a0*/  @!P0 BRA `(.L_x_9) ;  /* 0x0000000400b88947 */ /* 0x000fea0003800000 */
[----:B------:R-:W-:Y:S01]  /*02b0*/  LOP3.LUT R6, R6, 0xfffffffc, RZ, 0xc0, !PT ;  /* 0xfffffffc06067812 */ /* 0x000fe200078ec0ff */
[----:B------:R-:W-:Y:S01]  /*02c0*/  BSSY.RELIABLE B0, `(.L_x_10) ;  /* 0x000005d000007945 */ /* 0x000fe20003800100 */
[----:B------:R-:W-:-:S03]  /*02d0*/  IMAD.MOV.U32 R28, RZ, RZ, -0x80000000 ;  /* 0x80000000ff1c7424 */ /* 0x000fc600078e00ff */
[----:B------:R-:W-:-:S05]  /*02e0*/  IMAD.MOV R6, RZ, RZ, -R6 ;  /* 0x000000ffff067224 */ /* 0x000fca00078e0a06 */
[----:B------:R-:W-:-:S13]  /*02f0*/  ISETP.GE.AND P0, PT, R6, RZ, PT ;  /* 0x000000ff0600720c */ /* 0x000fda0003f06270 */
[----:B------:R-:W-:Y:S05]  /*0300*/  @P0 BRA `(.L_x_11) ;  /* 0x0000000400600947 */ /* 0x000fea0003800000 */
[----:B------:R-:W-:Y:S01]  /*0310*/  IMAD.MOV R4, RZ, RZ, -R6 ;  /* 0x000000ffff047224 */ /* 0x000fe200078e0a06 */
[----:B------:R-:W-:Y:S01]  /*0320*/  BSSY.RECONVERGENT B3, `(.L_x_12) ;  /* 0x0000035000037945 */ /* 0x000fe20003800200 */
[----:B------:R-:W-:-:S03]  /*0330*/  PLOP3.LUT P0, PT, PT, PT, PT, 0x80, 0x8 ;  /* 0x000000000008781c */ /* 0x000fc60003f0f070 */
[----:B------:R-:W-:-:S13]  /*0340*/  ISETP.GT.AND P1, PT, R4, 0xc, PT ;  /* 0x0000000c0400780c */ /* 0x000fda0003f24270 */
[----:B------:R-:W-:Y:S05]  /*0350*/  @!P1 BRA `(.L_x_13) ;  /* 0x0000000000c49947 */ /* 0x000fea0003800000 */
[----:B------:R-:W-:-:S13]  /*0360*/  PLOP3.LUT P0, PT, PT, PT, PT, 0x8, 0x80 ;  /* 0x000000000080781c */ /* 0x000fda0003f0e170 */
.L_x_14:
[----:B------:R-:W0:Y:S01]  /*0370*/  LDC.64 R14, c[0x0][0x380] ;  /* 0x0000e000ff0e7b82 */ /* 0x000e220000000a00 */
[----:B------:R-:W-:Y:S01]  /*0380*/  LEA R17, R2, R7, 0x2 ;  /* 0x0000000702117211 */ /* 0x000fe200078e10ff */
[----:B0-----:R-:W-:-:S04]  /*0390*/  IMAD.WIDE R8, R7, 0x4, R14 ;  /* 0x0000000407087825 */ /* 0x001fc800078e020e */
[----:B------:R-:W-:-:S04]  /*03a0*/  IMAD.WIDE R12, R17, 0x4, R14 ;  /* 0x00000004110c7825 */ /* 0x000fc800078e020e */
[C---:B------:R-:W-:Y:S01]  /*03b0*/  IMAD.WIDE R10, R2.reuse, 0x4, R8 ;  /* 0x00000004020a7825 */ /* 0x040fe200078e0208 */
[----:B------:R-:W2:Y:S03]  /*03c0*/  LDG.E R21, desc[UR6][R12.64] ;  /* 0x000000060c157981 */ /* 0x000ea6000c1e1900 */
[C---:B------:R-:W-:Y:S01]  /*03d0*/  IMAD R7, R2.reuse, 0x4, R17 ;  /* 0x0000000402077824 */ /* 0x040fe200078e0211 */
[----:B------:R0:W3:Y:S01]  /*03e0*/  LDG.E R4, desc[UR6][R10.64] ;  /* 0x000000060a047981 */ /* 0x0000e2000c1e1900 */
[----:B------:R-:W-:-:S03]  /*03f0*/  IMAD.WIDE R18, R2, 0x4, R10 ;  /* 0x0000000402127825 */ /* 0x000fc600078e020a */
[----:B------:R-:W3:Y:S01]  /*0400*/  LDG.E R9, desc[UR6][R8.64] ;  /* 0x0000000608097981 */ /* 0x000ee2000c1e1900 */
[----:B------:R-:W-:-:S03]  /*0410*/  IMAD.WIDE R24, R2, 0x4, R12 ;  /* 0x0000000402187825 */ /* 0x000fc600078e020c */
[----:B------:R-:W4:Y:S01]  /*0420*/  LDG.E R27, desc[UR6][R18.64] ;  /* 0x00000006121b7981 */ /* 0x000f22000c1e1900 */
[----:B------:R-:W-:-:S03]  /*0430*/  IMAD.WIDE R22, R7, 0x4, R14 ;  /* 0x0000000407167825 */ /* 0x000fc600078e020e */
[----:B------:R-:W2:Y:S01]  /*0440*/  LDG.E R20, desc[UR6][R24.64] ;  /* 0x0000000618147981 */ /* 0x000ea2000c1e1900 */
[----:B------:R-:W-:-:S03]  /*0450*/  IMAD.WIDE R16, R2, 0x4, R18 ;  /* 0x0000000402107825 */ /* 0x000fc600078e0212 */
[----:B------:R-:W5:Y:S01]  /*0460*/  LDG.E R8, desc[UR6][R22.64] ;  /* 0x0000000616087981 */ /* 0x000f62000c1e1900 */
[C---:B------:R-:W-:Y:S02]  /*0470*/  IMAD R7, R2.reuse, 0x4, R7 ;  /* 0x0000000402077824 */ /* 0x040fe400078e0207 */
[C---:B0-----:R-:W-:Y:S01]  /*0480*/  IMAD.WIDE R10, R2.reuse, 0x4, R24 ;  /* 0x00000004020a7825 */ /* 0x041fe200078e0218 */
[----:B------:R0:W4:Y:S03]  /*0490*/  LDG.E R26, desc[UR6][R16.64] ;  /* 0x00000006101a7981 */ /* 0x000126000c1e1900 */
[----:B------:R-:W-:Y:S01]  /*04a0*/  IMAD.WIDE R12, R2, 0x4, R22 ;  /* 0x00000004020c7825 */ /* 0x000fe200078e0216 */
[----:B------:R1:W5:Y:S03]  /*04b0*/  LDG.E R29, desc[UR6][R10.64] ;  /* 0x000000060a1d7981 */ /* 0x000366000c1e1900 */
[----:B------:R-:W-:-:S04]  /*04c0*/  IMAD.WIDE R14, R7, 0x4, R14 ;  /* 0x00000004070e7825 */ /* 0x000fc800078e020e */
[----:B0-----:R-:W-:-:S04]  /*04d0*/  IMAD.WIDE R16, R2, 0x4, R10 ;  /* 0x0000000402107825 */ /* 0x001fc800078e020a */
[C---:B------:R-:W-:Y:S02]  /*04e0*/  IMAD.WIDE R18, R2.reuse, 0x4, R12 ;  /* 0x0000000402127825 */ /* 0x040fe400078e020c */
[----:B------:R-:W5:Y:S02]  /*04f0*/  LDG.E R16, desc[UR6][R16.64] ;  /* 0x0000000610107981 */ /* 0x000f64000c1e1900 */
[C---:B------:R-:W-:Y:S02]  /*0500*/  IMAD.WIDE R22, R2.reuse, 0x4, R14 ;  /* 0x0000000402167825 */ /* 0x040fe400078e020e */
[----:B------:R-:W5:Y:S02]  /*0510*/  LDG.E R13, desc[UR6][R12.64] ;  /* 0x000000060c0d7981 */ /* 0x000f64000c1e1900 */
[C---:B------:R-:W-:Y:S02]  /*0520*/  IMAD.WIDE R24, R2.reuse, 0x4, R18 ;  /* 0x0000000402187825 */ /* 0x040fe400078e0212 */
[----:B------:R-:W5:Y:S02]  /*0530*/  LDG.E R18, desc[UR6][R18.64] ;  /* 0x0000000612127981 */ /* 0x000f64000c1e1900 */
[----:B-1----:R-:W-:-:S02]  /*0540*/  IMAD.WIDE R10, R2, 0x4, R22 ;  /* 0x00000004020a7825 */ /* 0x002fc400078e0216 */
[----:B------:R-:W5:Y:S04]  /*0550*/  LDG.E R25, desc[UR6][R24.64] ;  /* 0x0000000618197981 */ /* 0x000f68000c1e1900 */
[----:B------:R0:W5:Y:S04]  /*0560*/  LDG.E R12, desc[UR6][R14.64] ;  /* 0x000000060e0c7981 */ /* 0x000168000c1e1900 */
[----:B------:R-:W5:Y:S01]  /*0570*/  LDG.E R23, desc[UR6][R22.64] ;  /* 0x0000000616177981 */ /* 0x000f62000c1e1900 */
[----:B0-----:R-:W-:-:S03]  /*0580*/  IMAD.WIDE R14, R2, 0x4, R10 ;  /* 0x00000004020e7825 */ /* 0x001fc600078e020a */
[----:B------:R-:W5:Y:S04]  /*0590*/  LDG.E R10, desc[UR6][R10.64] ;  /* 0x000000060a0a7981 */ /* 0x000f68000c1e1900 */
[----:B------:R-:W5:Y:S01]  /*05a0*/  LDG.E R15, desc[UR6][R14.64] ;  /* 0x000000060e0f7981 */ /* 0x000f62000c1e1900 */
[----:B------:R-:W-:-:S05]  /*05b0*/  VIADD R6, R6, 0x10 ;  /* 0x0000001006067836 */ /* 0x000fca0000000000 */
[----:B------:R-:W-:Y:S01]  /*05c0*/  ISETP.GE.AND P1, PT, R6, -0xc, PT ;  /* 0xfffffff40600780c */ /* 0x000fe20003f26270 */
[----:B------:R-:W-:Y:S01]  /*05d0*/  IMAD R7, R2, 0x4, R7 ;  /* 0x0000000402077824 */ /* 0x000fe200078e0207 */
[----:B---3--:R-:W-:-:S04]  /*05e0*/  VIMNMX3 R4, R28, R9, R4, !PT ;  /* 0x000000091c04720f */ /* 0x008fc80007800104 */
[----:B----4-:R-:W-:-:S04]  /*05f0*/  VIMNMX3 R4, R4, R27, R26, !PT ;  /* 0x0000001b0404720f */ /* 0x010fc8000780011a */
[----:B--2---:R-:W-:-:S04]  /*0600*/  VIMNMX3 R4, R4, R21, R20, !PT ;  /* 0x000000150404720f */ /* 0x004fc80007800114 */
[----:B-----5:R-:W-:-:S04]  /*0610*/  VIMNMX3 R4, R4, R29, R16, !PT ;  /* 0x0000001d0404720f */ /* 0x020fc80007800110 */
[----:B------:R-:W-:-:S04]  /*0620*/  VIMNMX3 R4, R4, R8, R13, !PT ;  /* 0x000000080404720f */ /* 0x000fc8000780010d */
[----:B------:R-:W-:-:S04]  /*0630*/  VIMNMX3 R4, R4, R18, R25, !PT ;  /* 0x000000120404720f */ /* 0x000fc80007800119 */
[----:B------:R-:W-:-:S04]  /*0640*/  VIMNMX3 R4, R4, R12, R23, !PT ;  /* 0x0000000c0404720f */ /* 0x000fc80007800117 */
[----:B------:R-:W-:Y:S01]  /*0650*/  VIMNMX3 R28, R4, R10, R15, !PT ;  /* 0x0000000a041c720f */ /* 0x000fe2000780010f */
[----:B------:R-:W-:Y:S06]  /*0660*/  @!P1 BRA `(.L_x_14) ;  /* 0xfffffffc00409947 */ /* 0x000fec000383ffff */
.L_x_13:
[----:B------:R-:W-:Y:S05]  /*0670*/  BSYNC.RECONVERGENT B3 ;  /* 0x0000000000037941 */ /* 0x000fea0003800200 */
.L_x_12:
[----:B------:R-:W-:Y:S01]  /*0680*/  IADD3 R4, PT, PT, -R6, RZ, RZ ;  /* 0x000000ff06047210 */ /* 0x000fe20007ffe1ff */
[----:B------:R-:W-:Y:S03]  /*0690*/  BSSY.RECONVERGENT B3, `(.L_x_15) ;  /* 0x000001c000037945 */ /* 0x000fe60003800200 */
[----:B------:R-:W-:-:S13]  /*06a0*/  ISETP.GT.AND P1, PT, R4, 0x4, PT ;  /* 0x000000040400780c */ /* 0x000fda0003f24270 */
[----:B------:R-:W-:Y:S05]  /*06b0*/  @!P1 BRA `(.L_x_16) ;  /* 0x0000000000649947 */ /* 0x000fea0003800000 */
[----:B------:R-:W0:Y:S02]  /*06c0*/  LDC.64 R12, c[0x0][0x380] ;  /* 0x0000e000ff0c7b82 */ /* 0x000e240000000a00 */
[----:B0-----:R-:W-:-:S04]  /*06d0*/  IMAD.WIDE R22, R7, 0x4, R12 ;  /* 0x0000000407167825 */ /* 0x001fc800078e020c */
[C---:B------:R-:W-:Y:S02]  /*06e0*/  IMAD R7, R2.reuse, 0x4, R7 ;  /* 0x0000000402077824 */ /* 0x040fe400078e0207 */
[----:B------:R-:W-:Y:S02]  /*06f0*/  IMAD.WIDE R14, R2, 0x4, R22 ;  /* 0x00000004020e7825 */ /* 0x000fe400078e0216 */
[----:B------:R-:W2:Y:S02]  /*0700*/  LDG.E R23, desc[UR6][R22.64] ;  /* 0x0000000616177981 */ /* 0x000ea4000c1e1900 */
[----:B------:R-:W-:-:S04]  /*0710*/  IMAD.WIDE R12, R7, 0x4, R12 ;  /* 0x00000004070c7825 */ /* 0x000fc800078e020c */
[C---:B------:R-:W-:Y:S02]  /*0720*/  IMAD.WIDE R10, R2.reuse, 0x4, R14 ;  /* 0x00000004020a7825 */ /* 0x040fe400078e020e */
[----:B------:R-:W2:Y:S02]  /*0730*/  LDG.E R14, desc[UR6][R14.64] ;  /* 0x000000060e0e7981 */ /* 0x000ea4000c1e1900 */
[C---:B------:R-:W-:Y:S02]  /*0740*/  IMAD.WIDE R8, R2.reuse, 0x4, R12 ;  /* 0x0000000402087825 */ /* 0x040fe400078e020c */
[----:B------:R-:W3:Y:S02]  /*0750*/  LDG.E R12, desc[UR6][R12.64] ;  /* 0x000000060c0c7981 */ /* 0x000ee4000c1e1900 */
[C---:B------:R-:W-:Y:S02]  /*0760*/  IMAD.WIDE R16, R2.reuse, 0x4, R10 ;  /* 0x0000000402107825 */ /* 0x040fe400078e020a */
[----:B------:R-:W4:Y:S02]  /*0770*/  LDG.E R10, desc[UR6][R10.64] ;  /* 0x000000060a0a7981 */ /* 0x000f24000c1e1900 */
[----:B------:R-:W-:-:S02]  /*0780*/  IMAD.WIDE R18, R2, 0x4, R8 ;  /* 0x0000000402127825 */ /* 0x000fc400078e0208 */
[----:B------:R-:W4:Y:S02]  /*0790*/  LDG.E R16, desc[UR6][R16.64] ;  /* 0x0000000610107981 */ /* 0x000f24000c1e1900 */
[----:B------:R-:W-:Y:S02]  /*07a0*/  IMAD.WIDE R20, R2, 0x4, R18 ;  /* 0x0000000402147825 */ /* 0x000fe400078e0212 */
[----:B------:R-:W3:Y:S04]  /*07b0*/  LDG.E R8, desc[UR6][R8.64] ;  /* 0x0000000608087981 */ /* 0x000ee8000c1e1900 */
[----:B------:R-:W5:Y:S04]  /*07c0*/  LDG.E R18, desc[UR6][R18.64] ;  /* 0x0000000612127981 */ /* 0x000f68000c1e1900 */
[----:B------:R-:W5:Y:S01]  /*07d0*/  LDG.E R20, desc[UR6][R20.64] ;  /* 0x0000000614147981 */ /* 0x000f62000c1e1900 */
[----:B------:R-:W-:Y:S01]  /*07e0*/  PLOP3.LUT P0, PT, PT, PT, PT, 0x8, 0x80 ;  /* 0x000000000080781c */ /* 0x000fe20003f0e170 */
[----:B------:R-:W-:-:S02]  /*07f0*/  VIADD R6, R6, 0x8 ;  /* 0x0000000806067836 */ /* 0x000fc40000000000 */
[----:B------:R-:W-:Y:S01]  /*0800*/  IMAD R7, R2, 0x4, R7 ;  /* 0x0000000402077824 */ /* 0x000fe200078e0207 */
[----:B--2---:R-:W-:-:S04]  /*0810*/  VIMNMX3 R23, R28, R23, R14, !PT ;  /* 0x000000171c17720f */ /* 0x004fc8000780010e */
[----:B----4-:R-:W-:-:S04]  /*0820*/  VIMNMX3 R23, R23, R10, R16, !PT ;  /* 0x0000000a1717720f */ /* 0x010fc80007800110 */
[----:B---3--:R-:W-:-:S04]  /*0830*/  VIMNMX3 R23, R23, R12, R8, !PT ;  /* 0x0000000c1717720f */ /* 0x008fc80007800108 */
[----:B-----5:R-:W-:-:S07]  /*0840*/  VIMNMX3 R28, R23, R18, R20, !PT ;  /* 0x00000012171c720f */ /* 0x020fce0007800114 */
.L_x_16:
[----:B------:R-:W-:Y:S05]  /*0850*/  BSYNC.RECONVERGENT B3 ;  /* 0x0000000000037941 */ /* 0x000fea0003800200 */
.L_x_15:
[----:B------:R-:W-:-:S13]  /*0860*/  ISETP.NE.OR P0, PT, R6, RZ, P0 ;  /* 0x000000ff0600720c */ /* 0x000fda0000705670 */
[----:B------:R-:W-:Y:S05]  /*0870*/  @!P0 BREAK.RELIABLE B0 ;  /* 0x0000000000008942 */ /* 0x000fea0003800100 */
[----:B------:R-:W-:Y:S05]  /*0880*/  @!P0 BRA `(.L_x_9) ;  /* 0x0000000000408947 */ /* 0x000fea0003800000 */
.L_x_11:
[----:B------:R-:W-:Y:S05]  /*0890*/  BSYNC.RELIABLE B0 ;  /* 0x0000000000007941 */ /* 0x000fea0003800100 */
.L_x_10:
[----:B------:R-:W0:Y:S02]  /*08a0*/  LDC.64 R8, c[0x0][0x380] ;  /* 0x0000e000ff087b82 */ /* 0x000e240000000a00 */
[----:B0-----:R-:W-:-:S04]  /*08b0*/  IMAD.WIDE R8, R7, 0x4, R8 ;  /* 0x0000000407087825 */ /* 0x001fc800078e0208 */
[C---:B------:R-:W-:Y:S02]  /*08c0*/  IMAD.WIDE R10, R2.reuse, 0x4, R8 ;  /* 0x00000004020a7825 */ /* 0x040fe400078e0208 */
[----:B------:R-:W2:Y:S02]  /*08d0*/  LDG.E R9, desc[UR6][R8.64] ;  /* 0x0000000608097981 */ /* 0x000ea4000c1e1900 */
[C---:B------:R-:W-:Y:S02]  /*08e0*/  IMAD.WIDE R12, R2.reuse, 0x4, R10 ;  /* 0x00000004020c7825 */ /* 0x040fe400078e020a */
[----:B------:R-:W2:Y:S02]  /*08f0*/  LDG.E R10, desc[UR6][R10.64] ;  /* 0x000000060a0a7981 */ /* 0x000ea4000c1e1900 */
[----:B------:R-:W-:Y:S02]  /*0900*/  IMAD.WIDE R14, R2, 0x4, R12 ;  /* 0x00000004020e7825 */ /* 0x000fe400078e020c */
[----:B------:R-:W3:Y:S04]  /*0910*/  LDG.E R13, desc[UR6][R12.64] ;  /* 0x000000060c0d7981 */ /* 0x000ee8000c1e1900 */
[----:B------:R-:W3:Y:S01]  /*0920*/  LDG.E R14, desc[UR6][R14.64] ;  /* 0x000000060e0e7981 */ /* 0x000ee2000c1e1900 */
[----:B------:R-:W-:-:S04]  /*0930*/  IADD3 R6, PT, PT, R6, 0x4, RZ ;  /* 0x0000000406067810 */ /* 0x000fc80007ffe0ff */
[----:B------:R-:W-:Y:S01]  /*0940*/  ISETP.NE.AND P0, PT, R6, RZ, PT ;  /* 0x000000ff0600720c */ /* 0x000fe20003f05270 */
[----:B------:R-:W-:Y:S01]  /*0950*/  IMAD R7, R2, 0x4, R7 ;  /* 0x0000000402077824 */ /* 0x000fe200078e0207 */
[----:B--2---:R-:W-:-:S04]  /*0960*/  VIMNMX3 R28, R28, R9, R10, !PT ;  /* 0x000000091c1c720f */ /* 0x004fc8000780010a */
[----:B---3--:R-:W-:-:S07]  /*0970*/  VIMNMX3 R28, R28, R13, R14, !PT ;  /* 0x0000000d1c1c720f */ /* 0x008fce000780010e */
[----:B------:R-:W-:Y:S05]  /*0980*/  @P0 BRA `(.L_x_10) ;  /* 0xfffffffc00c40947 */ /* 0x000fea000383ffff */
.L_x_9:
[----:B------:R-:W-:Y:S05]  /*0990*/  BSYNC.RECONVERGENT B1 ;  /* 0x0000000000017941 */ /* 0x000fea0003800200 */
.L_x_8:
[----:B------:R-:W-:-:S13]  /*09a0*/  ISETP.NE.AND P0, PT, R5, RZ, PT ;  /* 0x000000ff0500720c */ /* 0x000fda0003f05270 */
[----:B------:R-:W-:Y:S05]  /*09b0*/  @!P0 BRA `(.L_x_7) ;  /* 0x0000000000248947 */ /* 0x000fea0003800000 */
[----:B------:R-:W0:Y:S01]  /*09c0*/  LDC.64 R8, c[0x0][0x380] ;  /* 0x0000e000ff087b82 */ /* 0x000e220000000a00 */
[----:B------:R-:W-:-:S07]  /*09d0*/  IMAD.MOV R6, RZ, RZ, -R5 ;  /* 0x000000ffff067224 */ /* 0x000fce00078e0a05 */
.L_x_17:
[----:B0-----:R-:W-:-:S06]  /*09e0*/  IMAD.WIDE R4, R7, 0x4, R8 ;  /* 0x0000000407047825 */ /* 0x001fcc00078e0208 */
[----:B------:R-:W2:Y:S01]  /*09f0*/  LDG.E R5, desc[UR6][R4.64] ;  /* 0x0000000604057981 */ /* 0x000ea2000c1e1900 */
[----:B------:R-:W-:Y:S01]  /*0a00*/  VIADD R6, R6, 0x1 ;  /* 0x0000000106067836 */ /* 0x000fe20000000000 */
[----:B------:R-:W-:-:S04]  /*0a10*/  IADD3 R7, PT, PT, R2, R7, RZ ;  /* 0x0000000702077210 */ /* 0x000fc80007ffe0ff */
[----:B------:R-:W-:Y:S02]  /*0a20*/  ISETP.NE.AND P0, PT, R6, RZ, PT ;  /* 0x000000ff0600720c */ /* 0x000fe40003f05270 */
[----:B--2---:R-:W-:-:S11]  /*0a30*/  VIMNMX R28, PT, PT, R5, R28, !PT ;  /* 0x0000001c051c7248 */ /* 0x004fd60007fe0100 */
[----:B------:R-:W-:Y:S05]  /*0a40*/  @P0 BRA `(.L_x_17) ;  /* 0xfffffffc00e40947 */ /* 0x000fea000383ffff */
.L_x_7:
[----:B------:R-:W-:Y:S05]  /*0a50*/  BSYNC.RECONVERGENT B2 ;  /* 0x0000000000027941 */ /* 0x000fea0003800200 */
.L_x_6:
[----:B------:R-:W-:Y:S05]  /*0a60*/  WARPSYNC.ALL ;  /* 0x0000000000007948 */ /* 0x000fea0003800000 */
[----:B------:R-:W0:Y:S01]  /*0a70*/  SHFL.DOWN PT, R5, R28, 0x10, 0x1f ;  /* 0x0a001f001c057f89 */ /* 0x000e2200000e0000 */
[----:B------:R-:W-:Y:S02]  /*0a80*/  ISETP.GT.U32.AND P1, PT, R3, 0x1f, PT ;  /* 0x0000001f0300780c */ /* 0x000fe40003f24070 */
        /* <DEDUP_REMOVED lines=17> */
[----:B------:R-:W-:-:S06]  /*0ba0*/  USHF.R.U32.HI UR4, URZ, 0x5, UR5 ;  /* 0x00000005ff047899 */ /* 0x000fcc0008011605 */
[----:B------:R-:W-:-:S13]  /*0bb0*/  ISETP.GE.U32.AND P0, PT, R2, UR4, PT ;  /* 0x0000000402007c0c */ /* 0x000fda000bf06070 */
[----:B------:R-:W1:Y:S01]  /*0bc0*/  @!P0 S2R R4, SR_CgaCtaId ;  /* 0x0000000000048919 */ /* 0x000e620000008800 */
[----:B------:R-:W-:-:S04]  /*0bd0*/  @!P0 MOV R3, 0x400 ;  /* 0x0000040000038802 */ /* 0x000fc80000000f00 */
[----:B-1----:R-:W-:Y:S01]  /*0be0*/  @!P0 LEA R5, R4, R3, 0x18 ;  /* 0x0000000304058211 */ /* 0x002fe200078ec0ff */
[----:B------:R-:W-:-:S04]  /*0bf0*/  IMAD.MOV.U32 R3, RZ, RZ, -0x80000000 ;  /* 0x80000000ff037424 */ /* 0x000fc800078e00ff */
[----:B------:R-:W-:-:S05]  /*0c00*/  @!P0 IMAD R4, R2, 0x4, R5 ;  /* 0x0000000402048824 */ /* 0x000fca00078e0205 */
[----:B------:R-:W1:Y:S01]  /*0c10*/  @!P0 LDS R3, [R4] ;  /* 0x0000000004038984 */ /* 0x000e620000000800 */
[----:B------:R-:W-:-:S03]  /*0c20*/  ISETP.NE.AND P0, PT, R2, RZ, PT ;  /* 0x000000ff0200720c */ /* 0x000fc60003f05270 */
[----:B-1----:R-:W1:Y:S02]  /*0c30*/  SHFL.DOWN PT, R6, R3, 0x10, 0x1f ;  /* 0x0a001f0003067f89 */ /* 0x002e6400000e0000 */
[----:B-1----:R-:W-:-:S05]  /*0c40*/  VIMNMX R6, PT, PT, R6, R3, !PT ;  /* 0x0000000306067248 */ /* 0x002fca0007fe0100 */
[----:B------:R-:W1:Y:S02]  /*0c50*/  SHFL.DOWN PT, R5, R6, 0x8, 0x1f ;  /* 0x09001f0006057f89 */ /* 0x000e6400000e0000 */
[----:B-1----:R-:W-:-:S05]  /*0c60*/  VIMNMX R5, PT, PT, R6, R5, !PT ;  /* 0x0000000506057248 */ /* 0x002fca0007fe0100 */
[----:B0-----:R-:W0:Y:S02]  /*0c70*/  SHFL.DOWN PT, R8, R5, 0x4, 0x1f ;  /* 0x08801f0005087f89 */ /* 0x001e2400000e0000 */
[----:B0-----:R-:W-:-:S05]  /*0c80*/  VIMNMX R8, PT, PT, R5, R8, !PT ;  /* 0x0000000805087248 */ /* 0x001fca0007fe0100 */
[----:B------:R-:W0:Y:S02]  /*0c90*/  SHFL.DOWN PT, R7, R8, 0x2, 0x1f ;  /* 0x08401f0008077f89 */ /* 0x000e2400000e0000 */
[----:B0-----:R-:W-:-:S05]  /*0ca0*/  VIMNMX R7, PT, PT, R8, R7, !PT ;  /* 0x0000000708077248 */ /* 0x001fca0007fe0100 */
[----:B------:R0:W1:Y:S01]  /*0cb0*/  SHFL.DOWN PT, R10, R7, 0x1, 0x1f ;  /* 0x08201f00070a7f89 */ /* 0x00006200000e0000 */
[----:B------:R-:W-:Y:S05]  /*0cc0*/  @P0 EXIT ;  /* 0x000000000000094d */ /* 0x000fea0003800000 */
[----:B------:R-:W2:Y:S01]  /*0cd0*/  LDC.64 R2, c[0x0][0x390] ;  /* 0x0000e400ff027b82 */ /* 0x000ea20000000a00 */
[----:B01----:R-:W-:Y:S01]  /*0ce0*/  VIMNMX R7, PT, PT, R7, R10, !PT ;  /* 0x0000000a07077248 */ /* 0x003fe20007fe0100 */
[----:B--2---:R-:W-:-:S05]  /*0cf0*/  IMAD.WIDE.U32 R2, R0, 0x4, R2 ;  /* 0x0000000400027825 */ /* 0x004fca00078e0002 */
[----:B------:R-:W-:Y:S01]  /*0d00*/  STG.E desc[UR6][R2.64], R7 ;  /* 0x0000000702007986 */ /* 0x000fe2000c101906 */
[----:B------:R-:W-:Y:S05]  /*0d10*/  EXIT ;  /* 0x000000000000794d */ /* 0x000fea0003800000 */
.L_x_18:
        /* <DEDUP_REMOVED lines=14> */
.L_x_36:


//--------------------- .text._Z11sum_helper2Pii  --------------------------
	.section	.text._Z11sum_helper2Pii,"ax",@progbits
	.align	128
        .global         _Z11sum_helper2Pii
        .type           _Z11sum_helper2Pii,@function
        .size           _Z11sum_helper2Pii,(.L_x_37 - _Z11sum_helper2Pii)
        .other          _Z11sum_helper2Pii,@"STO_CUDA_ENTRY STV_DEFAULT"
_Z11sum_helper2Pii:
.text._Z11sum_helper2Pii:
[----:B------:R-:W-:Y:S01]  /*0000*/  LDC R1, c[0x0][0x37c] ;  /* 0x0000df00ff017b82 */ /* 0x000fe20000000800 */
[----:B------:R-:W0:Y:S01]  /*0010*/  S2R R11, SR_TID.X ;  /* 0x00000000000b7919 */ /* 0x000e220000002100 */
[----:B------:R-:W0:Y:S01]  /*0020*/  LDCU UR8, c[0x0][0x388] ;  /* 0x00007100ff0877ac */ /* 0x000e220008000800 */
[----:B------:R-:W-:Y:S01]  /*0030*/  IMAD.MOV.U32 R0, RZ, RZ, RZ ;  /* 0x000000ffff007224 */ /* 0x000fe200078e00ff */
[----:B------:R-:W1:Y:S01]  /*0040*/  LDCU.64 UR6, c[0x0][0x358] ;  /* 0x00006b00ff0677ac */ /* 0x000e620008000a00 */
[----:B0-----:R-:W-:-:S13]  /*0050*/  ISETP.GE.AND P0, PT, R11, UR8, PT ;  /* 0x000000080b007c0c */ /* 0x001fda000bf06270 */
[----:B------:R-:W0:Y:S02]  /*0060*/  @!P0 LDC.64 R2, c[0x0][0x380] ;  /* 0x0000e000ff028b82 */ /* 0x000e240000000a00 */
[----:B0-----:R-:W-:-:S05]  /*0070*/  @!P0 IMAD.WIDE.U32 R2, R11, 0x4, R2 ;  /* 0x000000040b028825 */ /* 0x001fca00078e0002 */
[----:B-1----:R-:W2:Y:S01]  /*0080*/  @!P0 LDG.E R0, desc[UR6][R2.64] ;  /* 0x0000000602008981 */ /* 0x002ea2000c1e1900 */
[----:B------:R-:W-:-:S03]  /*0090*/  ISETP.GT.U32.AND P1, PT, R11, 0x1f, PT ;  /* 0x0000001f0b00780c */ /* 0x000fc60003f24070 */
[----:B--2---:R-:W0:Y:S02]  /*00a0*/  SHFL.DOWN PT, R5, R0, 0x10, 0x1f ;  /* 0x0a001f0000057f89 */ /* 0x004e2400000e0000 */
[----:B0-----:R-:W-:-:S05]  /*00b0*/  IMAD.IADD R5, R5, 0x1, R0 ;  /* 0x0000000105057824 */ /* 0x001fca00078e0200 */
[----:B------:R-:W0:Y:S02]  /*00c0*/  SHFL.DOWN PT, R4, R5, 0x8, 0x1f ;  /* 0x09001f0005047f89 */ /* 0x000e2400000e0000 */
[----:B0-----:R-:W-:Y:S01]  /*00d0*/  IMAD.IADD R6, R5, 0x1, R4 ;  /* 0x0000000105067824 */ /* 0x001fe200078e0204 */
[----:B------:R-:W-:-:S04]  /*00e0*/  LOP3.LUT P0, R4, R11, 0x1f, RZ, 0xc0, !PT ;  /* 0x0000001f0b047812 */ /* 0x000fc8000780c0ff */
[----:B------:R-:W0:Y:S09]  /*00f0*/  SHFL.DOWN PT, R7, R6, 0x4, 0x1f ;  /* 0x08801f0006077f89 */ /* 0x000e3200000e0000 */
[----:B------:R-:W1:Y:S01]  /*0100*/  @!P0 S2R R9, SR_CgaCtaId ;  /* 0x0000000000098919 */ /* 0x000e620000008800 */
[----:B------:R-:W-:Y:S01]  /*0110*/  @!P0 MOV R0, 0x400 ;  /* 0x0000040000008802 */ /* 0x000fe20000000f00 */
[----:B0-----:R-:W-:-:S05]  /*0120*/  IMAD.IADD R7, R6, 0x1, R7 ;  /* 0x0000000106077824 */ /* 0x001fca00078e0207 */
[----:B------:R-:W0:Y:S01]  /*0130*/  SHFL.DOWN PT, R8, R7, 0x2, 0x1f ;  /* 0x08401f0007087f89 */ /* 0x000e2200000e0000 */
[----:B-1----:R-:W-:-:S04]  /*0140*/  @!P0 LEA R0, R9, R0, 0x18 ;  /* 0x0000000009008211 */ /* 0x002fc800078ec0ff */
[----:B------:R-:W-:Y:S02]  /*0150*/  @!P0 LEA.HI R0, R11, R0, RZ, 0x1d ;  /* 0x000000000b008211 */ /* 0x000fe400078fe8ff */
[----:B0-----:R-:W-:-:S05]  /*0160*/  IADD3 R8, PT, PT, R7, R8, RZ ;  /* 0x0000000807087210 */ /* 0x001fca0007ffe0ff */
[----:B------:R-:W0:Y:S02]  /*0170*/  SHFL.DOWN PT, R3, R8, 0x1, 0x1f ;  /* 0x08201f0008037f89 */ /* 0x000e2400000e0000 */
[----:B0-----:R-:W-:-:S05]  /*0180*/  IMAD.IADD R3, R8, 0x1, R3 ;  /* 0x0000000108037824 */ /* 0x001fca00078e0203 */
        /* <DEDUP_REMOVED lines=11> */
[----:B------:R-:W-:-:S04]  /*0240*/  IMAD.MOV.U32 R0, RZ, RZ, RZ ;  /* 0x000000ffff007224 */ /* 0x000fc800078e00ff */
[----:B------:R-:W-:-:S05]  /*0250*/  @!P0 IMAD R2, R4, 0x4, R3 ;  /* 0x0000000404028824 */ /* 0x000fca00078e0203 */
[----:B------:R-:W0:Y:S01]  /*0260*/  @!P0 LDS R0, [R2] ;  /* 0x0000000002008984 */ /* 0x000e220000000800 */
[----:B------:R-:W-:-:S03]  /*0270*/  ISETP.NE.AND P0, PT, R4, RZ, PT ;  /* 0x000000ff0400720c */ /* 0x000fc60003f05270 */
[----:B0-----:R-:W0:Y:S02]  /*0280*/  SHFL.DOWN PT, R3, R0, 0x10, 0x1f ;  /* 0x0a001f0000037f89 */ /* 0x001e2400000e0000 */
[----:B0-----:R-:W-:-:S05]  /*0290*/  IADD3 R3, PT, PT, R3, R0, RZ ;  /* 0x0000000003037210 */ /* 0x001fca0007ffe0ff */
[----:B------:R-:W0:Y:S02]  /*02a0*/  SHFL.DOWN PT, R6, R3, 0x8, 0x1f ;  /* 0x09001f0003067f89 */ /* 0x000e2400000e0000 */
[----:B0-----:R-:W-:-:S05]  /*02b0*/  IMAD.IADD R6, R3, 0x1, R6 ;  /* 0x0000000103067824 */ /* 0x001fca00078e0206 */
[----:B------:R-:W0:Y:S02]  /*02c0*/  SHFL.DOWN PT, R5, R6, 0x4, 0x1f ;  /* 0x08801f0006057f89 */ /* 0x000e2400000e0000 */
[----:B0-----:R-:W-:-:S05]  /*02d0*/  IMAD.IADD R5, R6, 0x1, R5 ;  /* 0x0000000106057824 */ /* 0x001fca00078e0205 */
[----:B------:R-:W0:Y:S02]  /*02e0*/  SHFL.DOWN PT, R8, R5, 0x2, 0x1f ;  /* 0x08401f0005087f89 */ /* 0x000e2400000e0000 */
[----:B0-----:R-:W-:-:S05]  /*02f0*/  IADD3 R8, PT, PT, R5, R8, RZ ;  /* 0x0000000805087210 */ /* 0x001fca0007ffe0ff */
[----:B------:R0:W1:Y:S01]  /*0300*/  SHFL.DOWN PT, R7, R8, 0x1, 0x1f ;  /* 0x08201f0008077f89 */ /* 0x00006200000e0000 */
[----:B------:R-:W-:Y:S05]  /*0310*/  @P0 EXIT ;  /* 0x000000000000094d */ /* 0x000fea0003800000 */
[----:B------:R-:W2:Y:S01]  /*0320*/  LDC.64 R2, c[0x0][0x380] ;  /* 0x0000e000ff027b82 */ /* 0x000ea20000000a00 */
[----:B-1----:R-:W-:-:S05]  /*0330*/  IMAD.IADD R7, R8, 0x1, R7 ;  /* 0x0000000108077824 */ /* 0x002fca00078e0207 */
[----:B--2---:R-:W-:Y:S01]  /*0340*/  STG.E desc[UR6][R2.64], R7 ;  /* 0x0000000702007986 */ /* 0x004fe2000c101906 */
[----:B------:R-:W-:Y:S05]  /*0350*/  EXIT ;  /* 0x000000000000794d */ /* 0x000fea0003800000 */
.L_x_19:
        /* <DEDUP_REMOVED lines=10> */
.L_x_37:


//--------------------- .text._Z10sum_helperPiiS_ --------------------------
	.section	.text._Z10sum_helperPiiS_,"ax",@progbits
	.align	128
        .global         _Z10sum_helperPiiS_
        .type           _Z10sum_helperPiiS_,@function
        .size           _Z10sum_helperPiiS_,(.L_x_38 - _Z10sum_helperPiiS_)
        .other          _Z10sum_helperPiiS_,@"STO_CUDA_ENTRY STV_DEFAULT"
_Z10sum_helperPiiS_:
.text._Z10sum_helperPiiS_:
[----:B------:R-:W-:Y:S01]  /*0000*/  LDC R1, c[0x0][0x37c] ;  /* 0x0000df00ff017b82 */ /* 0x000fe20000000800 */
[----:B------:R-:W0:Y:S01]  /*0010*/  S2R R0, SR_CTAID.X ;  /* 0x0000000000007919 */ /* 0x000e220000002500 */
[----:B------:R-:W0:Y:S06]  /*0020*/  LDCU UR5, c[0x0][0x360] ;  /* 0x00006c00ff0577ac */ /* 0x000e2c0008000800 */
[----:B------:R-:W1:Y:S01]  /*0030*/  LDC R4, c[0x0][0x370] ;  /* 0x0000dc00ff047b82 */ /* 0x000e620000000800 */
[----:B------:R-:W-:Y:S01]  /*0040*/  BSSY.RECONVERGENT B2, `(.L_x_20) ;  /* 0x00000a1000027945 */ /* 0x000fe20003800200 */
[----:B------:R-:W0:Y:S01]  /*0050*/  S2R R3, SR_TID.X ;  /* 0x0000000000037919 */ /* 0x000e220000002100 */
[----:B------:R-:W2:Y:S01]  /*0060*/  LDCU UR4, c[0x0][0x388] ;  /* 0x00007100ff0477ac */ /* 0x000ea20008000800 */
[----:B------:R-:W-:Y:S01]  /*0070*/  IMAD.MOV.U32 R7, RZ, RZ, RZ ;  /* 0x000000ffff077224 */ /* 0x000fe200078e00ff */
[----:B------:R-:W3:Y:S01]  /*0080*/  LDCU.64 UR6, c[0x0][0x358] ;  /* 0x00006b00ff0677ac */ /* 0x000ee20008000a00 */
[----:B0-----:R-:W-:-:S05]  /*0090*/  IMAD R5, R0, UR5, R3 ;  /* 0x0000000500057c24 */ /* 0x001fca000f8e0203 */
[----:B--2---:R-:W-:-:S13]  /*00a0*/  ISETP.GE.AND P0, PT, R5, UR4, PT ;  /* 0x0000000405007c0c */ /* 0x004fda000bf06270 */
[----:B-1-3--:R-:W-:Y:S05]  /*00b0*/  @P0 BRA `(.L_x_21) ;  /* 0x0000000800640947 */ /* 0x00afea0003800000 */
[----:B------:R-:W-:Y:S01]  /*00c0*/  IMAD R4, R4, UR5, RZ ;  /* 0x0000000504047c24 */ /* 0x000fe2000f8e02ff */
[----:B------:R-:W-:Y:S03]  /*00d0*/  BSSY.RECONVERGENT B1, `(.L_x_22) ;  /* 0x000008c000017945 */ /* 0x000fe60003800200 */
[----:B------:R-:W0:Y:S01]  /*00e0*/  I2F.U32.RP R10, R4 ;  /* 0x00000004000a7306 */ /* 0x000e220000209000 */
[C---:B------:R-:W-:Y:S01]  /*00f0*/  IMAD.IADD R2, R4.reuse, 0x1, R5 ;  /* 0x0000000104027824 */ /* 0x040fe200078e0205 */
[----:B------:R-:W-:Y:S02]  /*0100*/  IADD3 R11, PT, PT, RZ, -R4, RZ ;  /* 0x80000004ff0b7210 */ /* 0x000fe40007ffe0ff */
[----:B------:R-:W-:Y:S02]  /*0110*/  ISETP.NE.U32.AND P2, PT, R4, RZ, PT ;  /* 0x000000ff0400720c */ /* 0x000fe40003f45070 */
[----:B------:R-:W-:-:S02]  /*0120*/  ISETP.GE.AND P0, PT, R2, UR4, PT ;  /* 0x0000000402007c0c */ /* 0x000fc4000bf06270 */
        /* <DEDUP_REMOVED lines=16> */
[----:B------:R-:W-:Y:S02]  /*0230*/  @P1 IADD3 R7, PT, PT, R7, 0x1, RZ ;  /* 0x0000000107071810 */ /* 0x000fe40007ffe0ff */
[----:B------:R-:W-:-:S05]  /*0240*/  @!P2 LOP3.LUT R7, RZ, R4, RZ, 0x33, !PT ;  /* 0x00000004ff07a212 */ /* 0x000fca00078e33ff */
[----:B------:R-:W-:-:S04]  /*0250*/  IMAD.IADD R7, R8, 0x1, R7 ;  /* 0x0000000108077824 */ /* 0x000fc800078e0207 */
[C---:B------:R-:W-:Y:S01]  /*0260*/  VIADD R2, R7.reuse, 0x1 ;  /* 0x0000000107027836 */ /* 0x040fe20000000000 */
[----:B------:R-:W-:Y:S01]  /*0270*/  ISETP.GE.U32.AND P0, PT, R7, 0x3, PT ;  /* 0x000000030700780c */ /* 0x000fe20003f06070 */
[----:B------:R-:W-:-:S03]  /*0280*/  HFMA2 R7, -RZ, RZ, 0, 0 ;  /* 0x00000000ff077431 */ /* 0x000fc600000001ff */
[----:B------:R-:W-:-:S09]  /*0290*/  LOP3.LUT R6, R2, 0x3, RZ, 0xc0, !PT ;  /* 0x0000000302067812 */ /* 0x000fd200078ec0ff */
[----:B------:R-:W-:Y:S05]  /*02a0*/  @!P0 BRA `(.L_x_23) ;  /* 0x0000000400b88947 */ /* 0x000fea0003800000 */
[----:B------:R-:W-:Y:S01]  /*02b0*/  LOP3.LUT R2, R2, 0xfffffffc, RZ, 0xc0, !PT ;  /* 0xfffffffc02027812 */ /* 0x000fe200078ec0ff */
[----:B------:R-:W-:Y:S01]  /*02c0*/  BSSY.RELIABLE B0, `(.L_x_24) ;  /* 0x000005d000007945 */ /* 0x000fe20003800100 */
[----:B------:R-:W-:-:S03]  /*02d0*/  IMAD.MOV.U32 R7, RZ, RZ, RZ ;  /* 0x000000ffff077224 */ /* 0x000fc600078e00ff */
[----:B------:R-:W-:-:S05]  /*02e0*/  IMAD.MOV R2, RZ, RZ, -R2 ;  /* 0x000000ffff027224 */ /* 0x000fca00078e0a02 */
[----:B------:R-:W-:-:S13]  /*02f0*/  ISETP.GE.AND P0, PT, R2, RZ, PT ;  /* 0x000000ff0200720c */ /* 0x000fda0003f06270 */
[----:B------:R-:W-:Y:S05]  /*0300*/  @P0 BRA `(.L_x_25) ;  /* 0x0000000400600947 */ /* 0x000fea0003800000 */
[----:B------:R-:W-:Y:S01]  /*0310*/  IADD3 R8, PT, PT, -R2, RZ, RZ ;  /* 0x000000ff02087210 */ /* 0x000fe20007ffe1ff */
[----:B------:R-:W-:Y:S01]  /*0320*/  BSSY.RECONVERGENT B3, `(.L_x_26) ;  /* 0x0000035000037945 */ /* 0x000fe20003800200 */
[----:B------:R-:W-:Y:S02]  /*0330*/  PLOP3.LUT P0, PT, PT, PT, PT, 0x80, 0x8 ;  /* 0x000000000008781c */ /* 0x000fe40003f0f070 */
[----:B------:R-:W-:-:S13]  /*0340*/  ISETP.GT.AND P1, PT, R8, 0xc, PT ;  /* 0x0000000c0800780c */ /* 0x000fda0003f24270 */
[----:B------:R-:W-:Y:S05]  /*0350*/  @!P1 BRA `(.L_x_27) ;  /* 0x0000000000c49947 */ /* 0x000fea0003800000 */
[----:B------:R-:W-:-:S13]  /*0360*/  PLOP3.LUT P0, PT, PT, PT, PT, 0x8, 0x80 ;  /* 0x000000000080781c */ /* 0x000fda0003f0e170 */
.L_x_28:
[----:B------:R-:W0:Y:S01]  /*0370*/  LDC.64 R14, c[0x0][0x380] ;  /* 0x0000e000ff0e7b82 */ /* 0x000e220000000a00 */
[----:B------:R-:W-:Y:S02]  /*0380*/  IMAD R13, R4, 0x4, R5 ;  /* 0x00000004040d7824 */ /* 0x000fe400078e0205 */
[----:B0-----:R-:W-:-:S04]  /*0390*/  IMAD.WIDE R8, R5, 0x4, R14 ;  /* 0x0000000405087825 */ /* 0x001fc800078e020e */
[----:B------:R-:W-:-:S04]  /*03a0*/  IMAD.WIDE R10, R13, 0x4, R14 ;  /* 0x000000040d0a7825 */ /* 0x000fc800078e020e */
[C---:B------:R-:W-:Y:S01]  /*03b0*/  IMAD.WIDE R28, R4.reuse, 0x4, R8 ;  /* 0x00000004041c7825 */ /* 0x040fe200078e0208 */
[----:B------:R0:W2:Y:S03]  /*03c0*/  LDG.E R21, desc[UR6][R10.64] ;  /* 0x000000060a157981 */ /* 0x0000a6000c1e1900 */
[C---:B------:R-:W-:Y:S01]  /*03d0*/  IMAD R5, R4.reuse, 0x4, R13 ;  /* 0x0000000404057824 */ /* 0x040fe200078e020d */
[----:B------:R-:W3:Y:S01]  /*03e0*/  LDG.E R8, desc[UR6][R8.64] ;  /* 0x0000000608087981 */ /* 0x000ee2000c1e1900 */
[----:B------:R-:W-:-:S03]  /*03f0*/  IMAD.WIDE R18, R4, 0x4, R28 ;  /* 0x0000000404127825 */ /* 0x000fc600078e021c */
[----:B------:R-:W3:Y:S01]  /*0400*/  LDG.E R28, desc[UR6][R28.64] ;  /* 0x000000061c1c7981 */ /* 0x000ee2000c1e1900 */
[----:B------:R-:W-:-:S03]  /*0410*/  IMAD.WIDE R24, R4, 0x4, R10 ;  /* 0x0000000404187825 */ /* 0x000fc600078e020a */
[----:B------:R-:W4:Y:S01]  /*0420*/  LDG.E R27, desc[UR6][R18.64] ;  /* 0x00000006121b7981 */ /* 0x000f22000c1e1900 */
[----:B------:R-:W-:Y:S01]  /*0430*/  IMAD.WIDE R22, R5, 0x4, R14 ;  /* 0x0000000405167825 */ /* 0x000fe200078e020e */
[C---:B------:R-:W-:Y:S02]  /*0440*/  LEA R5, R4.reuse, R5, 0x2 ;  /* 0x0000000504057211 */ /* 0x040fe400078e10ff */
[----:B------:R-:W2:Y:S01]  /*0450*/  LDG.E R20, desc[UR6][R24.64] ;  /* 0x0000000618147981 */ /* 0x000ea2000c1e1900 */
[----:B------:R-:W-:-:S03]  /*0460*/  IMAD.WIDE R16, R4, 0x4, R18 ;  /* 0x0000000404107825 */ /* 0x000fc600078e0212 */
[----:B------:R-:W5:Y:S01]  /*0470*/  LDG.E R9, desc[UR6][R22.64] ;  /* 0x0000000616097981 */ /* 0x000f62000c1e1900 */
[----:B0-----:R-:W-:-:S03]  /*0480*/  IMAD.WIDE R10, R4, 0x4, R24 ;  /* 0x00000004040a7825 */ /* 0x001fc600078e0218 */
[----:B------:R0:W4:Y:S01]  /*0490*/  LDG.E R26, desc[UR6][R16.64] ;  /* 0x00000006101a7981 */ /* 0x000122000c1e1900 */
[----:B------:R-:W-:-:S03]  /*04a0*/  IMAD.WIDE R12, R4, 0x4, R22 ;  /* 0x00000004040c7825 */ /* 0x000fc600078e0216 */
[----:B------:R1:W5:Y:S01]  /*04b0*/  LDG.E R29, desc[UR6][R10.64] ;  /* 0x000000060a1d7981 */ /* 0x000362000c1e1900 */
        /* <DEDUP_REMOVED lines=18> */
[----:B---3--:R-:W-:-:S04]  /*05e0*/  IADD3 R8, PT, PT, R28, R8, R7 ;  /* 0x000000081c087210 */ /* 0x008fc80007ffe007 */
[----:B----4-:R-:W-:-:S04]  /*05f0*/  IADD3 R8, PT, PT, R26, R27, R8 ;  /* 0x0000001b1a087210 */ /* 0x010fc80007ffe008 */
[----:B--2---:R-:W-:-:S04]  /*0600*/  IADD3 R8, PT, PT, R20, R21, R8 ;  /* 0x0000001514087210 */ /* 0x004fc80007ffe008 */
[----:B-----5:R-:W-:-:S04]  /*0610*/  IADD3 R8, PT, PT, R16, R29, R8 ;  /* 0x0000001d10087210 */ /* 0x020fc80007ffe008 */
[----:B------:R-:W-:-:S04]  /*0620*/  IADD3 R8, PT, PT, R12, R9, R8 ;  /* 0x000000090c087210 */ /* 0x000fc80007ffe008 */
[----:B------:R-:W-:-:S04]  /*0630*/  IADD3 R8, PT, PT, R25, R18, R8 ;  /* 0x0000001219087210 */ /* 0x000fc80007ffe008 */
[----:B------:R-:W-:-:S04]  /*0640*/  IADD3 R8, PT, PT, R22, R13, R8 ;  /* 0x0000000d16087210 */ /* 0x000fc80007ffe008 */
[----:B------:R-:W-:Y:S01]  /*0650*/  IADD3 R7, PT, PT, R15, R10, R8 ;  /* 0x0000000a0f077210 */ /* 0x000fe20007ffe008 */
[----:B------:R-:W-:Y:S06]  /*0660*/  @!P1 BRA `(.L_x_28) ;  /* 0xfffffffc00409947 */ /* 0x000fec000383ffff */
.L_x_27:
[----:B------:R-:W-:Y:S05]  /*0670*/  BSYNC.RECONVERGENT B3 ;  /* 0x0000000000037941 */ /* 0x000fea0003800200 */
.L_x_26:
        /* <DEDUP_REMOVED lines=23> */
[----:B------:R-:W-:Y:S01]  /*07f0*/  VIADD R2, R2, 0x8 ;  /* 0x0000000802027836 */ /* 0x000fe20000000000 */
[----:B------:R-:W-:-:S02]  /*0800*/  LEA R5, R4, R5, 0x2 ;  /* 0x0000000504057211 */ /* 0x000fc400078e10ff */
[----:B--2---:R-:W-:-:S04]  /*0810*/  IADD3 R22, PT, PT, R14, R22, R7 ;  /* 0x000000160e167210 */ /* 0x004fc80007ffe007 */
[----:B----4-:R-:W-:-:S04]  /*0820*/  IADD3 R22, PT, PT, R16, R11, R22 ;  /* 0x0000000b10167210 */ /* 0x010fc80007ffe016 */
[----:B---3--:R-:W-:-:S04]  /*0830*/  IADD3 R22, PT, PT, R8, R13, R22 ;  /* 0x0000000d08167210 */ /* 0x008fc80007ffe016 */
[----:B-----5:R-:W-:-:S07]  /*0840*/  IADD3 R7, PT, PT, R20, R19, R22 ;  /* 0x0000001314077210 */ /* 0x020fce0007ffe016 */
.L_x_30:
[----:B------:R-:W-:Y:S05]  /*0850*/  BSYNC.RECONVERGENT B3 ;  /* 0x0000000000037941 */ /* 0x000fea0003800200 */
.L_x_29:
[----:B------:R-:W-:-:S13]  /*0860*/  ISETP.NE.OR P0, PT, R2, RZ, P0 ;  /* 0x000000ff0200720c */ /* 0x000fda0000705670 */
[----:B------:R-:W-:Y:S05]  /*0870*/  @!P0 BREAK.RELIABLE B0 ;  /* 0x0000000000008942 */ /* 0x000fea0003800100 */
[----:B------:R-:W-:Y:S05]  /*0880*/  @!P0 BRA `(.L_x_23) ;  /* 0x0000000000408947 */ /* 0x000fea0003800000 */
.L_x_25:
[----:B------:R-:W-:Y:S05]  /*0890*/  BSYNC.RELIABLE B0 ;  /* 0x0000000000007941 */ /* 0x000fea0003800100 */
.L_x_24:
        /* <DEDUP_REMOVED lines=9> */
[----:B------:R-:W-:-:S05]  /*0930*/  VIADD R2, R2, 0x4 ;  /* 0x0000000402027836 */ /* 0x000fca0000000000 */
[----:B------:R-:W-:Y:S02]  /*0940*/  ISETP.NE.AND P0, PT, R2, RZ, PT ;  /* 0x000000ff0200720c */ /* 0x000fe40003f05270 */
[----:B------:R-:W-:Y:S02]  /*0950*/  LEA R5, R4, R5, 0x2 ;  /* 0x0000000504057211 */ /* 0x000fe400078e10ff */
[----:B--2---:R-:W-:-:S04]  /*0960*/  IADD3 R7, PT, PT, R10, R8, R7 ;  /* 0x000000080a077210 */ /* 0x004fc80007ffe007 */
[----:B---3--:R-:W-:-:S05]  /*0970*/  IADD3 R7, PT, PT, R14, R12, R7 ;  /* 0x0000000c0e077210 */ /* 0x008fca0007ffe007 */
[----:B------:R-:W-:Y:S05]  /*0980*/  @P0 BRA `(.L_x_24) ;  /* 0xfffffffc00c40947 */ /* 0x000fea000383ffff */
.L_x_23:
[----:B------:R-:W-:Y:S05]  /*0990*/  BSYNC.RECONVERGENT B1 ;  /* 0x0000000000017941 */ /* 0x000fea0003800200 */
.L_x_22:
[----:B------:R-:W-:-:S13]  /*09a0*/  ISETP.NE.AND P0, PT, R6, RZ, PT ;  /* 0x000000ff0600720c */ /* 0x000fda0003f05270 */
[----:B------:R-:W-:Y:S05]  /*09b0*/  @!P0 BRA `(.L_x_21) ;  /* 0x0000000000248947 */ /* 0x000fea0003800000 */
[----:B------:R-:W0:Y:S01]  /*09c0*/  LDC.64 R8, c[0x0][0x380] ;  /* 0x0000e000ff087b82 */ /* 0x000e220000000a00 */
[----:B------:R-:W-:-:S07]  /*09d0*/  IMAD.MOV R6, RZ, RZ, -R6 ;  /* 0x000000ffff067224 */ /* 0x000fce00078e0a06 */
.L_x_31:
[----:B0-----:R-:W-:-:S06]  /*09e0*/  IMAD.WIDE R10, R5, 0x4, R8 ;  /* 0x00000004050a7825 */ /* 0x001fcc00078e0208 */
[----:B------:R-:W2:Y:S01]  /*09f0*/  LDG.E R10, desc[UR6][R10.64] ;  /* 0x000000060a0a7981 */ /* 0x000ea2000c1e1900 */
[----:B------:R-:W-:Y:S01]  /*0a00*/  IADD3 R6, PT, PT, R6, 0x1, RZ ;  /* 0x0000000106067810 */ /* 0x000fe20007ffe0ff */
[----:B------:R-:W-:-:S03]  /*0a10*/  IMAD.IADD R5, R4, 0x1, R5 ;  /* 0x0000000104057824 */ /* 0x000fc600078e0205 */
[----:B------:R-:W-:Y:S02]  /*0a20*/  ISETP.NE.AND P0, PT, R6, RZ, PT ;  /* 0x000000ff0600720c */ /* 0x000fe40003f05270 */
[----:B--2---:R-:W-:-:S11]  /*0a30*/  IADD3 R7, PT, PT, R10, R7, RZ ;  /* 0x000000070a077210 */ /* 0x004fd60007ffe0ff */
[----:B------:R-:W-:Y:S05]  /*0a40*/  @P0 BRA `(.L_x_31) ;  /* 0xfffffffc00e40947 */ /* 0x000fea000383ffff */
.L_x_21:
[----:B------:R-:W-:Y:S05]  /*0a50*/  BSYNC.RECONVERGENT B2 ;  /* 0x0000000000027941 */ /* 0x000fea0003800200 */
.L_x_20:
[----:B------:R-:W-:Y:S05]  /*0a60*/  WARPSYNC.ALL ;  /* 0x0000000000007948 */ /* 0x000fea0003800000 */
[----:B------:R-:W0:Y:S01]  /*0a70*/  SHFL.DOWN PT, R2, R7, 0x10, 0x1f ;  /* 0x0a001f0007027f89 */ /* 0x000e2200000e0000 */
[----:B------:R-:W-:Y:S01]  /*0a80*/  ISETP.GT.U32.AND P1, PT, R3, 0x1f, PT ;  /* 0x0000001f0300780c */ /* 0x000fe20003f24070 */
[----:B0-----:R-:W-:-:S05]  /*0a90*/  IMAD.IADD R4, R2, 0x1, R7 ;  /* 0x0000000102047824 */ /* 0x001fca00078e0207 */
[----:B------:R-:W0:Y:S02]  /*0aa0*/  SHFL.DOWN PT, R5, R4, 0x8, 0x1f ;  /* 0x09001f0004057f89 */ /* 0x000e2400000e0000 */
[----:B0-----:R-:W-:-:S05]  /*0ab0*/  IADD3 R5, PT, PT, R4, R5, RZ ;  /* 0x0000000504057210 */ /* 0x001fca0007ffe0ff */
[----:B------:R-:W0:Y:S02]  /*0ac0*/  SHFL.DOWN PT, R2, R5, 0x4, 0x1f ;  /* 0x08801f0005027f89 */ /* 0x000e2400000e0000 */
[----:B0-----:R-:W-:Y:S01]  /*0ad0*/  IMAD.IADD R6, R5, 0x1, R2 ;  /* 0x0000000105067824 */ /* 0x001fe200078e0202 */
[----:B------:R-:W-:-:S04]  /*0ae0*/  LOP3.LUT P0, R2, R3, 0x1f, RZ, 0xc0, !PT ;  /* 0x0000001f03027812 */ /* 0x000fc8000780c0ff */
[----:B------:R-:W0:Y:S09]  /*0af0*/  SHFL.DOWN PT, R9, R6, 0x2, 0x1f ;  /* 0x08401f0006097f89 */ /* 0x000e3200000e0000 */
[----:B------:R-:W1:Y:S01]  /*0b00*/  @!P0 S2R R10, SR_CgaCtaId ;  /* 0x00000000000a8919 */ /* 0x000e620000008800 */
[----:B------:R-:W-:-:S02]  /*0b10*/  @!P0 MOV R7, 0x400 ;  /* 0x0000040000078802 */ /* 0x000fc40000000f00 */
[----:B0-----:R-:W-:-:S05]  /*0b20*/  IADD3 R9, PT, PT, R6, R9, RZ ;  /* 0x0000000906097210 */ /* 0x001fca0007ffe0ff */
[----:B------:R-:W0:Y:S01]  /*0b30*/  SHFL.DOWN PT, R8, R9, 0x1, 0x1f ;  /* 0x08201f0009087f89 */ /* 0x000e2200000e0000 */
[----:B-1----:R-:W-:-:S04]  /*0b40*/  @!P0 LEA R10, R10, R7, 0x18 ;  /* 0x000000070a0a8211 */ /* 0x002fc800078ec0ff */
[----:B------:R-:W-:Y:S01]  /*0b50*/  @!P0 LEA.HI R10, R3, R10, RZ, 0x1d ;  /* 0x0000000a030a8211 */ /* 0x000fe200078fe8ff */
[----:B0-----:R-:W-:-:S05]  /*0b60*/  IMAD.IADD R7, R9, 0x1, R8 ;  /* 0x0000000109077824 */ /* 0x001fca00078e0208 */
        /* <DEDUP_REMOVED lines=8> */
[----:B------:R-:W-:-:S04]  /*0bf0*/  HFMA2 R3, -RZ, RZ, 0, 0 ;  /* 0x00000000ff037431 */ /* 0x000fc800000001ff */
[----:B------:R-:W-:-:S05]  /*0c00*/  @!P0 IMAD R4, R2, 0x4, R5 ;  /* 0x0000000402048824 */ /* 0x000fca00078e0205 */
[----:B------:R-:W1:Y:S01]  /*0c10*/  @!P0 LDS R3, [R4] ;  /* 0x0000000004038984 */ /* 0x000e620000000800 */
[----:B------:R-:W-:-:S03]  /*0c20*/  ISETP.NE.AND P0, PT, R2, RZ, PT ;  /* 0x000000ff0200720c */ /* 0x000fc60003f05270 */
[----:B-1----:R-:W1:Y:S02]  /*0c30*/  SHFL.DOWN PT, R6, R3, 0x10, 0x1f ;  /* 0x0a001f0003067f89 */ /* 0x002e6400000e0000 */
[----:B-1----:R-:W-:-:S05]  /*0c40*/  IADD3 R6, PT, PT, R6, R3, RZ ;  /* 0x0000000306067210 */ /* 0x002fca0007ffe0ff */
[----:B------:R-:W1:Y:S02]  /*0c50*/  SHFL.DOWN PT, R5, R6, 0x8, 0x1f ;  /* 0x09001f0006057f89 */ /* 0x000e6400000e0000 */
[----:B-1----:R-:W-:-:S05]  /*0c60*/  IMAD.IADD R5, R6, 0x1, R5 ;  /* 0x0000000106057824 */ /* 0x002fca00078e0205 */
[----:B------:R-:W1:Y:S02]  /*0c70*/  SHFL.DOWN PT, R8, R5, 0x4, 0x1f ;  /* 0x08801f0005087f89 */ /* 0x000e6400000e0000 */
[----:B-1----:R-:W-:-:S05]  /*0c80*/  IADD3 R8, PT, PT, R5, R8, RZ ;  /* 0x0000000805087210 */ /* 0x002fca0007ffe0ff */
[----:B0-----:R-:W0:Y:S02]  /*0c90*/  SHFL.DOWN PT, R7, R8, 0x2, 0x1f ;  /* 0x08401f0008077f89 */ /* 0x001e2400000e0000 */
[----:B0-----:R-:W-:-:S05]  /*0ca0*/  IMAD.IADD R7, R8, 0x1, R7 ;  /* 0x0000000108077824 */ /* 0x001fca00078e0207 */
[----:B------:R0:W1:Y:S01]  /*0cb0*/  SHFL.DOWN PT, R10, R7, 0x1, 0x1f ;  /* 0x08201f00070a7f89 */ /* 0x00006200000e0000 */
[----:B------:R-:W-:Y:S05]  /*0cc0*/  @P0 EXIT ;  /* 0x000000000000094d */ /* 0x000fea0003800000 */
[----:B------:R-:W2:Y:S01]  /*0cd0*/  LDC.64 R2, c[0x0][0x390] ;  /* 0x0000e400ff027b82 */ /* 0x000ea20000000a00 */
[----:B01----:R-:W-:Y:S01]  /*0ce0*/  IADD3 R7, PT, PT, R7, R10, RZ ;  /* 0x0000000a07077210 */ /* 0x003fe20007ffe0ff */
[----:B--2---:R-:W-:-:S05]  /*0cf0*/  IMAD.WIDE.U32 R2, R0, 0x4, R2 ;  /* 0x0000000400027825 */ /* 0x004fca00078e0002 */
[----:B------:R-:W-:Y:S01]  /*0d00*/  STG.E desc[UR6][R2.64], R7 ;  /* 0x0000000702007986 */ /* 0x000fe2000c101906 */
[----:B------:R-:W-:Y:S05]  /*0d10*/  EXIT ;  /* 0x000000000000794d */ /* 0x000fea0003800000 */
.L_x_32:
        /* <DEDUP_REMOVED lines=14> */
.L_x_38:


//--------------------- .nv.shared._Z14argmax_helper2P6valIdxi --------------------------
	.section	.nv.shared._Z14argmax_helper2P6valIdxi,"aw",@nobits
	.sectionflags	@""
	.align	4
.nv.shared._Z14argmax_helper2P6valIdxi:
	.zero		1280


//--------------------- .nv.shared.reserved.0     --------------------------
	.section	.nv.shared.reserved.0,"aw",@nobits
	.weak		__nv_reservedSMEM_offset_0_alias
	.size		__nv_reservedSMEM_offset_0_alias, 0, 64
	.other		__nv_reservedSMEM_offset_0_alias,@"STO_CUDA_RESERVED_SHARED STV_DEFAULT"
__nv_reservedSMEM_offset_0_alias:
	.zero		0
	.zero		64


//--------------------- .nv.shared._Z13argmax_helperPiiP6valIdx --------------------------
	.section	.nv.shared._Z13argmax_helperPiiP6valIdx,"aw",@nobits
	.sectionflags	@""
	.align	4
.nv.shared._Z13argmax_helperPiiP6valIdx:
	.zero		1280


//--------------------- .nv.shared._Z11max_helper2Pii --------------------------
	.section	.nv.shared._Z11max_helper2Pii,"aw",@nobits
	.sectionflags	@""
	.align	4
.nv.shared._Z11max_helper2Pii:
	.zero		1152


//--------------------- .nv.shared._Z10max_helperPiiS_ --------------------------
	.section	.nv.shared._Z10max_helperPiiS_,"aw",@nobits
	.sectionflags	@""
	.align	4
.nv.shared._Z10max_helperPiiS_:
	.zero		1152


//--------------------- .nv.shared._Z11sum_helper2Pii --------------------------
	.section	.nv.shared._Z11sum_helper2Pii,"aw",@nobits
	.sectionflags	@""
	.align	4
.nv.shared._Z11sum_helper2Pii:
	.zero		1152


//--------------------- .nv.shared._Z10sum_helperPiiS_ --------------------------
	.section	.nv.shared._Z10sum_helperPiiS_,"aw",@nobits
	.sectionflags	@""
	.align	4
.nv.shared._Z10sum_helperPiiS_:
	.zero		1152


//--------------------- .nv.constant0._Z14argmax_helper2P6valIdxi --------------------------
	.section	.nv.constant0._Z14argmax_helper2P6valIdxi,"a",@progbits
	.sectionflags	@""
	.align	4
.nv.constant0._Z14argmax_helper2P6valIdxi:
	.zero		908


//--------------------- .nv.constant0._Z13argmax_helperPiiP6valIdx --------------------------
	.section	.nv.constant0._Z13argmax_helperPiiP6valIdx,"a",@progbits
	.sectionflags	@""
	.align	4
.nv.constant0._Z13argmax_helperPiiP6valIdx:
	.zero		920


//--------------------- .nv.constant0._Z11max_helper2Pii --------------------------
	.section	.nv.constant0._Z11max_helper2Pii,"a",@progbits
	.sectionflags	@""
	.align	4
.nv.constant0._Z11max_helper2Pii:
	.zero		908


//--------------------- .nv.constant0._Z10max_helperPiiS_ --------------------------
	.section	.nv.constant0._Z10max_helperPiiS_,"a",@progbits
	.sectionflags	@""
	.align	4
.nv.constant0._Z10max_helperPiiS_:
	.zero		920


//--------------------- .nv.constant0._Z11sum_helper2Pii --------------------------
	.section	.nv.constant0._Z11sum_helper2Pii,"a",@progbits
	.sectionflags	@""
	.align	4
.nv.constant0._Z11sum_helper2Pii:
	.zero		908


//--------------------- .nv.constant0._Z10sum_helperPiiS_ --------------------------
	.section	.nv.constant0._Z10sum_helperPiiS_,"a",@progbits
	.sectionflags	@""
	.align	4
.nv.constant0._Z10sum_helperPiiS_:
	.zero		920


//--------------------- SYMBOLS --------------------------

	.type		.nv.reservedSmem.offset0,@object
	.size		.nv.reservedSmem.offset0,0x4
	.type		.nv.reservedSmem.cap,@object
	.size		.nv.reservedSmem.cap,0x4
